//
// Generated by NVIDIA NVVM Compiler
//
// Compiler Build ID: CL-36424714
// Cuda compilation tools, release 13.0, V13.0.88
// Based on NVVM 20.0.0
//

.version 9.0
.target sm_100
.address_size 64

	// .globl	_Z9shfl_syncPiPmPjS_S0_

.visible .entry _Z9shfl_syncPiPmPjS_S0_(
	.param .u64 .ptr .align 1 _Z9shfl_syncPiPmPjS_S0__param_0,
	.param .u64 .ptr .align 1 _Z9shfl_syncPiPmPjS_S0__param_1,
	.param .u64 .ptr .align 1 _Z9shfl_syncPiPmPjS_S0__param_2,
	.param .u64 .ptr .align 1 _Z9shfl_syncPiPmPjS_S0__param_3,
	.param .u64 .ptr .align 1 _Z9shfl_syncPiPmPjS_S0__param_4
)
{
	.reg .pred 	%p<5>;
	.reg .b32 	%r<10>;
	.reg .b32 	%f<8>;
	.reg .b64 	%rd<26>;

	ld.param.u64 	%rd8, [_Z9shfl_syncPiPmPjS_S0__param_0];
	ld.param.u64 	%rd9, [_Z9shfl_syncPiPmPjS_S0__param_1];
	ld.param.u64 	%rd12, [_Z9shfl_syncPiPmPjS_S0__param_2];
	ld.param.u64 	%rd10, [_Z9shfl_syncPiPmPjS_S0__param_3];
	ld.param.u64 	%rd11, [_Z9shfl_syncPiPmPjS_S0__param_4];
	cvta.to.global.u64 	%rd13, %rd12;
	mov.u32 	%r1, %tid.x;
	ld.global.u32 	%r2, [%rd13];
	shr.u32 	%r3, %r2, %r1;
	and.b32  	%r4, %r3, 1;
	setp.eq.b32 	%p1, %r4, 1;
	not.pred 	%p2, %p1;
	@%p2 bra 	$L__BB0_6;
	cvta.to.global.u64 	%rd1, %rd10;
	cvta.to.global.u64 	%rd14, %rd9;
	cvt.rn.f32.u32 	%f2, %r1;
	ld.global.u64 	%rd15, [%rd14];
	cvt.rn.f32.u64 	%f3, %rd15;
	div.rn.f32 	%f4, %f2, %f3;
	cvt.rmi.f32.f32 	%f5, %f4;
	mul.f32 	%f1, %f5, %f3;
	ld.global.s32 	%rd2, [%rd1];
	add.s64 	%rd3, %rd15, -1;
	or.b64  	%rd16, %rd2, %rd3;
	and.b64  	%rd17, %rd16, -4294967296;
	setp.ne.s64 	%p3, %rd17, 0;
	@%p3 bra 	$L__BB0_3;
	cvt.u32.u64 	%r5, %rd3;
	cvt.u32.u64 	%r6, %rd2;
	rem.u32 	%r7, %r6, %r5;
	cvt.u64.u32 	%rd25, %r7;
	bra.uni 	$L__BB0_4;
$L__BB0_3:
	rem.u64 	%rd25, %rd2, %rd3;
$L__BB0_4:
	cvt.rn.f32.u64 	%f6, %rd25;
	add.f32 	%f7, %f1, %f6;
	cvt.rzi.s32.f32 	%r8, %f7;
	st.global.u32 	[%rd1], %r8;
	cvt.s64.s32 	%rd7, %r8;
	cvta.to.global.u64 	%rd18, %rd11;
	ld.global.u64 	%rd19, [%rd18];
	setp.lt.u64 	%p4, %rd19, %rd7;
	@%p4 bra 	$L__BB0_6;
	cvta.to.global.u64 	%rd20, %rd8;
	shl.b64 	%rd21, %rd7, 2;
	add.s64 	%rd22, %rd20, %rd21;
	ld.global.u32 	%r9, [%rd22];
	mul.wide.u32 	%rd23, %r1, 4;
	add.s64 	%rd24, %rd20, %rd23;
	st.global.u32 	[%rd24], %r9;
$L__BB0_6:
	ret;

}
	// .globl	_Z12shfl_up_syncPiPmPjS1_S0_
.visible .entry _Z12shfl_up_syncPiPmPjS1_S0_(
	.param .u64 .ptr .align 1 _Z12shfl_up_syncPiPmPjS1_S0__param_0,
	.param .u64 .ptr .align 1 _Z12shfl_up_syncPiPmPjS1_S0__param_1,
	.param .u64 .ptr .align 1 _Z12shfl_up_syncPiPmPjS1_S0__param_2,
	.param .u64 .ptr .align 1 _Z12shfl_up_syncPiPmPjS1_S0__param_3,
	.param .u64 .ptr .align 1 _Z12shfl_up_syncPiPmPjS1_S0__param_4
)
{
	.reg .pred 	%p<5>;
	.reg .b32 	%r<13>;
	.reg .b32 	%f<5>;
	.reg .b64 	%rd<23>;

	ld.param.u64 	%rd6, [_Z12shfl_up_syncPiPmPjS1_S0__param_0];
	ld.param.u64 	%rd7, [_Z12shfl_up_syncPiPmPjS1_S0__param_1];
	ld.param.u64 	%rd9, [_Z12shfl_up_syncPiPmPjS1_S0__param_2];
	ld.param.u64 	%rd8, [_Z12shfl_up_syncPiPmPjS1_S0__param_3];
	cvta.to.global.u64 	%rd10, %rd9;
	mov.u32 	%r1, %tid.x;
	ld.global.u32 	%r3, [%rd10];
	shr.u32 	%r4, %r3, %r1;
	and.b32  	%r5, %r4, 1;
	setp.eq.b32 	%p1, %r5, 1;
	not.pred 	%p2, %p1;
	@%p2 bra 	$L__BB1_6;
	cvta.to.global.u64 	%rd11, %rd7;
	cvt.rn.f32.u32 	%f1, %r1;
	ld.global.u64 	%rd1, [%rd11];
	cvt.u64.u32 	%rd2, %r1;
	and.b64  	%rd12, %rd1, -4294967296;
	setp.ne.s64 	%p3, %rd12, 0;
	@%p3 bra 	$L__BB1_3;
	cvt.u32.u64 	%r6, %rd1;
	cvt.u32.u64 	%r7, %rd2;
	rem.u32 	%r8, %r7, %r6;
	cvt.u64.u32 	%rd22, %r8;
	bra.uni 	$L__BB1_4;
$L__BB1_3:
	rem.u64 	%rd22, %rd2, %rd1;
$L__BB1_4:
	cvt.u32.u64 	%r9, %rd22;
	cvta.to.global.u64 	%rd13, %rd8;
	ld.global.u32 	%r10, [%rd13];
	sub.s32 	%r2, %r9, %r10;
	setp.lt.s32 	%p4, %r2, 0;
	@%p4 bra 	$L__BB1_6;
	cvta.to.global.u64 	%rd14, %rd6;
	cvt.rn.f32.u64 	%f2, %rd1;
	div.rn.f32 	%f3, %f1, %f2;
	cvt.rmi.f32.f32 	%f4, %f3;
	cvt.rzi.s32.f32 	%r11, %f4;
	cvt.u64.u32 	%rd15, %r2;
	cvt.s64.s32 	%rd16, %r11;
	mad.lo.s64 	%rd17, %rd1, %rd16, %rd15;
	shl.b64 	%rd18, %rd17, 2;
	add.s64 	%rd19, %rd14, %rd18;
	ld.global.u32 	%r12, [%rd19];
	shl.b64 	%rd20, %rd2, 2;
	add.s64 	%rd21, %rd14, %rd20;
	st.global.u32 	[%rd21], %r12;
$L__BB1_6:
	ret;

}
	// .globl	_Z14shfl_down_syncPiPmPjS1_S0_
.visible .entry _Z14shfl_down_syncPiPmPjS1_S0_(
	.param .u64 .ptr .align 1 _Z14shfl_down_syncPiPmPjS1_S0__param_0,
	.param .u64 .ptr .align 1 _Z14shfl_down_syncPiPmPjS1_S0__param_1,
	.param .u64 .ptr .align 1 _Z14shfl_down_syncPiPmPjS1_S0__param_2,
	.param .u64 .ptr .align 1 _Z14shfl_down_syncPiPmPjS1_S0__param_3,
	.param .u64 .ptr .align 1 _Z14shfl_down_syncPiPmPjS1_S0__param_4
)
{
	.reg .pred 	%p<5>;
	.reg .b32 	%r<13>;
	.reg .b32 	%f<5>;
	.reg .b64 	%rd<23>;

	ld.param.u64 	%rd7, [_Z14shfl_down_syncPiPmPjS1_S0__param_0];
	ld.param.u64 	%rd8, [_Z14shfl_down_syncPiPmPjS1_S0__param_1];
	ld.param.u64 	%rd10, [_Z14shfl_down_syncPiPmPjS1_S0__param_2];
	ld.param.u64 	%rd9, [_Z14shfl_down_syncPiPmPjS1_S0__param_3];
	cvta.to.global.u64 	%rd11, %rd10;
	mov.u32 	%r1, %tid.x;
	ld.global.u32 	%r2, [%rd11];
	shr.u32 	%r3, %r2, %r1;
	and.b32  	%r4, %r3, 1;
	setp.eq.b32 	%p1, %r4, 1;
	not.pred 	%p2, %p1;
	@%p2 bra 	$L__BB2_6;
	cvta.to.global.u64 	%rd12, %rd8;
	cvt.rn.f32.u32 	%f1, %r1;
	ld.global.u64 	%rd1, [%rd12];
	cvt.u64.u32 	%rd2, %r1;
	and.b64  	%rd13, %rd1, -4294967296;
	setp.ne.s64 	%p3, %rd13, 0;
	@%p3 bra 	$L__BB2_3;
	cvt.u32.u64 	%r5, %rd1;
	cvt.u32.u64 	%r6, %rd2;
	rem.u32 	%r7, %r6, %r5;
	cvt.u64.u32 	%rd22, %r7;
	bra.uni 	$L__BB2_4;
$L__BB2_3:
	rem.u64 	%rd22, %rd2, %rd1;
$L__BB2_4:
	cvt.u32.u64 	%r8, %rd22;
	cvta.to.global.u64 	%rd14, %rd9;
	ld.global.u32 	%r9, [%rd14];
	add.s32 	%r10, %r9, %r8;
	cvt.s64.s32 	%rd6, %r10;
	setp.le.u64 	%p4, %rd1, %rd6;
	@%p4 bra 	$L__BB2_6;
	cvta.to.global.u64 	%rd15, %rd7;
	cvt.rn.f32.u64 	%f2, %rd1;
	div.rn.f32 	%f3, %f1, %f2;
	cvt.rmi.f32.f32 	%f4, %f3;
	cvt.rzi.s32.f32 	%r11, %f4;
	cvt.s64.s32 	%rd16, %r11;
	mad.lo.s64 	%rd17, %rd1, %rd16, %rd6;
	shl.b64 	%rd18, %rd17, 2;
	add.s64 	%rd19, %rd15, %rd18;
	ld.global.u32 	%r12, [%rd19];
	shl.b64 	%rd20, %rd2, 2;
	add.s64 	%rd21, %rd15, %rd20;
	st.global.u32 	[%rd21], %r12;
$L__BB2_6:
	ret;

}
	// .globl	_Z13shfl_xor_syncPiPmPjS_S0_
.visible .entry _Z13shfl_xor_syncPiPmPjS_S0_(
	.param .u64 .ptr .align 1 _Z13shfl_xor_syncPiPmPjS_S0__param_0,
	.param .u64 .ptr .align 1 _Z13shfl_xor_syncPiPmPjS_S0__param_1,
	.param .u64 .ptr .align 1 _Z13shfl_xor_syncPiPmPjS_S0__param_2,
	.param .u64 .ptr .align 1 _Z13shfl_xor_syncPiPmPjS_S0__param_3,
	.param .u64 .ptr .align 1 _Z13shfl_xor_syncPiPmPjS_S0__param_4
)
{
	.reg .pred 	%p<5>;
	.reg .b32 	%r<14>;
	.reg .b32 	%f<8>;
	.reg .b64 	%rd<23>;

	ld.param.u64 	%rd6, [_Z13shfl_xor_syncPiPmPjS_S0__param_0];
	ld.param.u64 	%rd7, [_Z13shfl_xor_syncPiPmPjS_S0__param_1];
	ld.param.u64 	%rd9, [_Z13shfl_xor_syncPiPmPjS_S0__param_2];
	ld.param.u64 	%rd8, [_Z13shfl_xor_syncPiPmPjS_S0__param_3];
	cvta.to.global.u64 	%rd10, %rd9;
	mov.u32 	%r1, %tid.x;
	ld.global.u32 	%r4, [%rd10];
	shr.u32 	%r5, %r4, %r1;
	and.b32  	%r6, %r5, 1;
	setp.eq.b32 	%p1, %r6, 1;
	not.pred 	%p2, %p1;
	@%p2 bra 	$L__BB3_6;
	cvta.to.global.u64 	%rd11, %rd7;
	cvt.rn.f32.u32 	%f1, %r1;
	ld.global.u64 	%rd1, [%rd11];
	cvt.u64.u32 	%rd2, %r1;
	and.b64  	%rd12, %rd1, -4294967296;
	setp.ne.s64 	%p3, %rd12, 0;
	@%p3 bra 	$L__BB3_3;
	cvt.u32.u64 	%r7, %rd1;
	cvt.u32.u64 	%r8, %rd2;
	rem.u32 	%r9, %r8, %r7;
	cvt.u64.u32 	%rd22, %r9;
	bra.uni 	$L__BB3_4;
$L__BB3_3:
	rem.u64 	%rd22, %rd2, %rd1;
$L__BB3_4:
	cvt.rn.f32.u64 	%f2, %rd1;
	cvt.u32.u64 	%r10, %rd22;
	cvta.to.global.u64 	%rd13, %rd8;
	ld.global.u32 	%r11, [%rd13];
	xor.b32  	%r2, %r11, %r10;
	cvt.rn.f32.s32 	%f3, %r2;
	div.rn.f32 	%f4, %f3, %f2;
	cvt.rmi.f32.f32 	%f5, %f4;
	cvt.rzi.s32.f32 	%r3, %f5;
	div.rn.f32 	%f6, %f1, %f2;
	cvt.rmi.f32.f32 	%f7, %f6;
	cvt.rzi.s32.f32 	%r12, %f7;
	setp.gt.s32 	%p4, %r3, %r12;
	@%p4 bra 	$L__BB3_6;
	cvta.to.global.u64 	%rd14, %rd6;
	cvt.s64.s32 	%rd15, %r2;
	cvt.s64.s32 	%rd16, %r3;
	mad.lo.s64 	%rd17, %rd1, %rd16, %rd15;
	shl.b64 	%rd18, %rd17, 2;
	add.s64 	%rd19, %rd14, %rd18;
	ld.global.u32 	%r13, [%rd19];
	shl.b64 	%rd20, %rd2, 2;
	add.s64 	%rd21, %rd14, %rd20;
	st.global.u32 	[%rd21], %r13;
$L__BB3_6:
	ret;

}


// ===== COMPILED SASS (sm_100) =====

	.target	sm_100

	.elftype	@"ET_EXEC"


//--------------------- .note.nv.tkinfo           --------------------------
	.section	.note.nv.tkinfo,"",@"SHT_NOTE"
	.sectionflags	@"SHF_NOTE_NV_TKINFO"
	.tkinfo
        /*0018*/ 	.word	0x00000002
        /*0030*/ 	.string	""
        /*0030*/ 	.string	"ptxas"
        /*0030*/ 	.string	"Cuda compilation tools, release 13.0, V13.0.88"
        /*0030*/ 	.string	"Build cuda_13.0.r13.0/compiler.36424714_0"
        /*0030*/ 	.string	"-arch sm_100 -m 64 "



//--------------------- .note.nv.cuinfo           --------------------------
	.section	.note.nv.cuinfo,"",@"SHT_NOTE"
	.sectionflags	@"SHF_NOTE_NV_CUINFO"
        /*0018*/ 	.short	0x0002
        /*001a*/ 	.short	0x0064
        /*001c*/ 	.short	0x0082
	.zero		2


//--------------------- .nv.info                  --------------------------
	.section	.nv.info,"",@"SHT_CUDA_INFO"
	.align	4


	//----- nvinfo : EIATTR_REGCOUNT
	.align		4
        /*0000*/ 	.byte	0x04, 0x2f
        /*0002*/ 	.short	(.L_1 - .L_0)
	.align		4
.L_0:
        /*0004*/ 	.word	index@(_Z9shfl_syncPiPmPjS_S0_)
        /*0008*/ 	.word	0x00000014


	//----- nvinfo : EIATTR_FRAME_SIZE
	.align		4
.L_1:
        /*000c*/ 	.byte	0x04, 0x11
        /*000e*/ 	.short	(.L_3 - .L_2)
	.align		4
.L_2:
        /*0010*/ 	.word	index@($__internal_7_$__cuda_sm3x_div_rn_noftz_f32_slowpath)
        /*0014*/ 	.word	0x00000000


	//----- nvinfo : EIATTR_FRAME_SIZE
	.align		4
.L_3:
        /*0018*/ 	.byte	0x04, 0x11
        /*001a*/ 	.short	(.L_5 - .L_4)
	.align		4
.L_4:
        /*001c*/ 	.word	index@($__internal_6_$__cuda_sm20_rem_u64)
        /*0020*/ 	.word	0x00000000


	//----- nvinfo : EIATTR_FRAME_SIZE
	.align		4
.L_5:
        /*0024*/ 	.byte	0x04, 0x11
        /*0026*/ 	.short	(.L_7 - .L_6)
	.align		4
.L_6:
        /*0028*/ 	.word	index@(_Z9shfl_syncPiPmPjS_S0_)
        /*002c*/ 	.word	0x00000000


	//----- nvinfo : EIATTR_REGCOUNT
	.align		4
.L_7:
        /*0030*/ 	.byte	0x04, 0x2f
        /*0032*/ 	.short	(.L_9 - .L_8)
	.align		4
.L_8:
        /*0034*/ 	.word	index@(_Z12shfl_up_syncPiPmPjS1_S0_)
        /*0038*/ 	.word	0x00000014


	//----- nvinfo : EIATTR_FRAME_SIZE
	.align		4
.L_9:
        /*003c*/ 	.byte	0x04, 0x11
        /*003e*/ 	.short	(.L_11 - .L_10)
	.align		4
.L_10:
        /*0040*/ 	.word	index@($__internal_5_$__cuda_sm3x_div_rn_noftz_f32_slowpath)
        /*0044*/ 	.word	0x00000000


	//----- nvinfo : EIATTR_FRAME_SIZE
	.align		4
.L_11:
        /*0048*/ 	.byte	0x04, 0x11
        /*004a*/ 	.short	(.L_13 - .L_12)
	.align		4
.L_12:
        /*004c*/ 	.word	index@($__internal_4_$__cuda_sm20_rem_u64)
        /*0050*/ 	.word	0x00000000


	//----- nvinfo : EIATTR_FRAME_SIZE
	.align		4
.L_13:
        /*0054*/ 	.byte	0x04, 0x11
        /*0056*/ 	.short	(.L_15 - .L_14)
	.align		4
.L_14:
        /*0058*/ 	.word	index@(_Z12shfl_up_syncPiPmPjS1_S0_)
        /*005c*/ 	.word	0x00000000


	//----- nvinfo : EIATTR_REGCOUNT
	.align		4
.L_15:
        /*0060*/ 	.byte	0x04, 0x2f
        /*0062*/ 	.short	(.L_17 - .L_16)
	.align		4
.L_16:
        /*0064*/ 	.word	index@(_Z14shfl_down_syncPiPmPjS1_S0_)
        /*0068*/ 	.word	0x00000014


	//----- nvinfo : EIATTR_FRAME_SIZE
	.align		4
.L_17:
        /*006c*/ 	.byte	0x04, 0x11
        /*006e*/ 	.short	(.L_19 - .L_18)
	.align		4
.L_18:
        /*0070*/ 	.word	index@($__internal_3_$__cuda_sm3x_div_rn_noftz_f32_slowpath)
        /*0074*/ 	.word	0x00000000


	//----- nvinfo : EIATTR_FRAME_SIZE
	.align		4
.L_19:
        /*0078*/ 	.byte	0x04, 0x11
        /*007a*/ 	.short	(.L_21 - .L_20)
	.align		4
.L_20:
        /*007c*/ 	.word	index@($__internal_2_$__cuda_sm20_rem_u64)
        /*0080*/ 	.word	0x00000000


	//----- nvinfo : EIATTR_FRAME_SIZE
	.align		4
.L_21:
        /*0084*/ 	.byte	0x04, 0x11
        /*0086*/ 	.short	(.L_23 - .L_22)
	.align		4
.L_22:
        /*0088*/ 	.word	index@(_Z14shfl_down_syncPiPmPjS1_S0_)
        /*008c*/ 	.word	0x00000000


	//----- nvinfo : EIATTR_REGCOUNT
	.align		4
.L_23:
        /*0090*/ 	.byte	0x04, 0x2f
        /*0092*/ 	.short	(.L_25 - .L_24)
	.align		4
.L_24:
        /*0094*/ 	.word	index@(_Z13shfl_xor_syncPiPmPjS_S0_)
        /*0098*/ 	.word	0x00000015


	//----- nvinfo : EIATTR_FRAME_SIZE
	.align		4
.L_25:
        /*009c*/ 	.byte	0x04, 0x11
        /*009e*/ 	.short	(.L_27 - .L_26)
	.align		4
.L_26:
        /*00a0*/ 	.word	index@($__internal_1_$__cuda_sm3x_div_rn_noftz_f32_slowpath)
        /*00a4*/ 	.word	0x00000000


	//----- nvinfo : EIATTR_FRAME_SIZE
	.align		4
.L_27:
        /*00a8*/ 	.byte	0x04, 0x11
        /*00aa*/ 	.short	(.L_29 - .L_28)
	.align		4
.L_28:
        /*00ac*/ 	.word	index@($__internal_0_$__cuda_sm20_rem_u64)
        /*00b0*/ 	.word	0x00000000


	//----- nvinfo : EIATTR_FRAME_SIZE
	.align		4
.L_29:
        /*00b4*/ 	.byte	0x04, 0x11
        /*00b6*/ 	.short	(.L_31 - .L_30)
	.align		4
.L_30:
        /*00b8*/ 	.word	index@(_Z13shfl_xor_syncPiPmPjS_S0_)
        /*00bc*/ 	.word	0x00000000


	//----- nvinfo : EIATTR_MIN_STACK_SIZE
	.align		4
.L_31:
        /*00c0*/ 	.byte	0x04, 0x12
        /*00c2*/ 	.short	(.L_33 - .L_32)
	.align		4
.L_32:
        /*00c4*/ 	.word	index@(_Z13shfl_xor_syncPiPmPjS_S0_)
        /*00c8*/ 	.word	0x00000000


	//----- nvinfo : EIATTR_MIN_STACK_SIZE
	.align		4
.L_33:
        /*00cc*/ 	.byte	0x04, 0x12
        /*00ce*/ 	.short	(.L_35 - .L_34)
	.align		4
.L_34:
        /*00d0*/ 	.word	index@(_Z14shfl_down_syncPiPmPjS1_S0_)
        /*00d4*/ 	.word	0x00000000


	//----- nvinfo : EIATTR_MIN_STACK_SIZE
	.align		4
.L_35:
        /*00d8*/ 	.byte	0x04, 0x12
        /*00da*/ 	.short	(.L_37 - .L_36)
	.align		4
.L_36:
        /*00dc*/ 	.word	index@(_Z12shfl_up_syncPiPmPjS1_S0_)
        /*00e0*/ 	.word	0x00000000


	//----- nvinfo : EIATTR_MIN_STACK_SIZE
	.align		4
.L_37:
        /*00e4*/ 	.byte	0x04, 0x12
        /*00e6*/ 	.short	(.L_39 - .L_38)
	.align		4
.L_38:
        /*00e8*/ 	.word	index@(_Z9shfl_syncPiPmPjS_S0_)
        /*00ec*/ 	.word	0x00000000
.L_39:


//--------------------- .nv.compat                --------------------------
	.section	.nv.compat,"",@"SHT_CUDA_COMPAT_INFO"
	.align	4
        /*0000*/ 	.byte	0x02, 0x09, 0x00, 0x00, 0x02, 0x02, 0x01, 0x00, 0x02, 0x05, 0x05, 0x00, 0x03, 0x07, 0x01, 0x01
        /*0010*/ 	.byte	0x02, 0x03, 0x00, 0x00, 0x02, 0x06, 0x01, 0x00, 0x04, 0x0b, 0x08, 0x00, 0x01, 0x00, 0x00, 0x00
        /*0020*/ 	.byte	0x00, 0x00, 0x00, 0x00


//--------------------- .nv.info._Z13shfl_xor_syncPiPmPjS_S0_ --------------------------
	.section	.nv.info._Z13shfl_xor_syncPiPmPjS_S0_,"",@"SHT_CUDA_INFO"
	.sectionflags	@""
	.align	4


	//----- nvinfo : EIATTR_CUDA_API_VERSION
	.align		4
        /*0000*/ 	.byte	0x04, 0x37
        /*0002*/ 	.short	(.L_41 - .L_40)
.L_40:
        /*0004*/ 	.word	0x00000082


	//----- nvinfo : EIATTR_KPARAM_INFO
	.align		4
.L_41:
        /*0008*/ 	.byte	0x04, 0x17
        /*000a*/ 	.short	(.L_43 - .L_42)
.L_42:
        /*000c*/ 	.word	0x00000000
        /*0010*/ 	.short	0x0004
        /*0012*/ 	.short	0x0020
        /*0014*/ 	.byte	0x00, 0xf5, 0x21, 0x00


	//----- nvinfo : EIATTR_KPARAM_INFO
	.align		4
.L_43:
        /*0018*/ 	.byte	0x04, 0x17
        /*001a*/ 	.short	(.L_45 - .L_44)
.L_44:
        /*001c*/ 	.word	0x00000000
        /*0020*/ 	.short	0x0003
        /*0022*/ 	.short	0x0018
        /*0024*/ 	.byte	0x00, 0xf5, 0x21, 0x00


	//----- nvinfo : EIATTR_KPARAM_INFO
	.align		4
.L_45:
        /*0028*/ 	.byte	0x04, 0x17
        /*002a*/ 	.short	(.L_47 - .L_46)
.L_46:
        /*002c*/ 	.word	0x00000000
        /*0030*/ 	.short	0x0002
        /*0032*/ 	.short	0x0010
        /*0034*/ 	.byte	0x00, 0xf5, 0x21, 0x00


	//----- nvinfo : EIATTR_KPARAM_INFO
	.align		4
.L_47:
        /*0038*/ 	.byte	0x04, 0x17
        /*003a*/ 	.short	(.L_49 - .L_48)
.L_48:
        /*003c*/ 	.word	0x00000000
        /*0040*/ 	.short	0x0001
        /*0042*/ 	.short	0x0008
        /*0044*/ 	.byte	0x00, 0xf5, 0x21, 0x00


	//----- nvinfo : EIATTR_KPARAM_INFO
	.align		4
.L_49:
        /*0048*/ 	.byte	0x04, 0x17
        /*004a*/ 	.short	(.L_51 - .L_50)
.L_50:
        /*004c*/ 	.word	0x00000000
        /*0050*/ 	.short	0x0000
        /*0052*/ 	.short	0x0000
        /*0054*/ 	.byte	0x00, 0xf5, 0x21, 0x00


	//----- nvinfo : EIATTR_SPARSE_MMA_MASK
	.align		4
.L_51:
        /*0058*/ 	.byte	0x03, 0x50
        /*005a*/ 	.short	0x0000


	//----- nvinfo : EIATTR_MAXREG_COUNT
	.align		4
        /*005c*/ 	.byte	0x03, 0x1b
        /*005e*/ 	.short	0x00ff


	//----- nvinfo : EIATTR_MERCURY_ISA_VERSION
	.align		4
        /*0060*/ 	.byte	0x03, 0x5f
        /*0062*/ 	.short	0x0101


	//----- nvinfo : EIATTR_VRC_CTA_INIT_COUNT
	.align		4
        /*0064*/ 	.byte	0x02, 0x4a
	.zero		1
	.zero		1


	//----- nvinfo : EIATTR_EXIT_INSTR_OFFSETS
	.align		4
        /*0068*/ 	.byte	0x04, 0x1c
        /*006a*/ 	.short	(.L_53 - .L_52)


	//   ....[0]....
.L_52:
        /*006c*/ 	.word	0x00000080


	//   ....[1]....
        /*0070*/ 	.word	0x00000450


	//   ....[2]....
        /*0074*/ 	.word	0x00000530


	//----- nvinfo : EIATTR_CRS_STACK_SIZE
	.align		4
.L_53:
        /*0078*/ 	.byte	0x04, 0x1e
        /*007a*/ 	.short	(.L_55 - .L_54)
.L_54:
        /*007c*/ 	.word	0x00000000


	//----- nvinfo : EIATTR_CBANK_PARAM_SIZE
	.align		4
.L_55:
        /*0080*/ 	.byte	0x03, 0x19
        /*0082*/ 	.short	0x0028


	//----- nvinfo : EIATTR_PARAM_CBANK
	.align		4
        /*0084*/ 	.byte	0x04, 0x0a
        /*0086*/ 	.short	(.L_57 - .L_56)
	.align		4
.L_56:
        /*0088*/ 	.word	index@(.nv.constant0._Z13shfl_xor_syncPiPmPjS_S0_)
        /*008c*/ 	.short	0x0380
        /*008e*/ 	.short	0x0028


	//----- nvinfo : EIATTR_SW_WAR
	.align		4
.L_57:
        /*0090*/ 	.byte	0x04, 0x36
        /*0092*/ 	.short	(.L_59 - .L_58)
.L_58:
        /*0094*/ 	.word	0x00000008
.L_59:


//--------------------- .nv.info._Z14shfl_down_syncPiPmPjS1_S0_ --------------------------
	.section	.nv.info._Z14shfl_down_syncPiPmPjS1_S0_,"",@"SHT_CUDA_INFO"
	.sectionflags	@""
	.align	4


	//----- nvinfo : EIATTR_CUDA_API_VERSION
	.align		4
        /*0000*/ 	.byte	0x04, 0x37
        /*0002*/ 	.short	(.L_61 - .L_60)
.L_60:
        /*0004*/ 	.word	0x00000082


	//----- nvinfo : EIATTR_KPARAM_INFO
	.align		4
.L_61:
        /*0008*/ 	.byte	0x04, 0x17
        /*000a*/ 	.short	(.L_63 - .L_62)
.L_62:
        /*000c*/ 	.word	0x00000000
        /*0010*/ 	.short	0x0004
        /*0012*/ 	.short	0x0020
        /*0014*/ 	.byte	0x00, 0xf5, 0x21, 0x00


	//----- nvinfo : EIATTR_KPARAM_INFO
	.align		4
.L_63:
        /*0018*/ 	.byte	0x04, 0x17
        /*001a*/ 	.short	(.L_65 - .L_64)
.L_64:
        /*001c*/ 	.word	0x00000000
        /*0020*/ 	.short	0x0003
        /*0022*/ 	.short	0x0018
        /*0024*/ 	.byte	0x00, 0xf5, 0x21, 0x00


	//----- nvinfo : EIATTR_KPARAM_INFO
	.align		4
.L_65:
        /*0028*/ 	.byte	0x04, 0x17
        /*002a*/ 	.short	(.L_67 - .L_66)
.L_66:
        /*002c*/ 	.word	0x00000000
        /*0030*/ 	.short	0x0002
        /*0032*/ 	.short	0x0010
        /*0034*/ 	.byte	0x00, 0xf5, 0x21, 0x00


	//----- nvinfo : EIATTR_KPARAM_INFO
	.align		4
.L_67:
        /*0038*/ 	.byte	0x04, 0x17
        /*003a*/ 	.short	(.L_69 - .L_68)
.L_68:
        /*003c*/ 	.word	0x00000000
        /*0040*/ 	.short	0x0001
        /*0042*/ 	.short	0x0008
        /*0044*/ 	.byte	0x00, 0xf5, 0x21, 0x00


	//----- nvinfo : EIATTR_KPARAM_INFO
	.align		4
.L_69:
        /*0048*/ 	.byte	0x04, 0x17
        /*004a*/ 	.short	(.L_71 - .L_70)
.L_70:
        /*004c*/ 	.word	0x00000000
        /*0050*/ 	.short	0x0000
        /*0052*/ 	.short	0x0000
        /*0054*/ 	.byte	0x00, 0xf5, 0x21, 0x00


	//----- nvinfo : EIATTR_SPARSE_MMA_MASK
	.align		4
.L_71:
        /*0058*/ 	.byte	0x03, 0x50
        /*005a*/ 	.short	0x0000


	//----- nvinfo : EIATTR_MAXREG_COUNT
	.align		4
        /*005c*/ 	.byte	0x03, 0x1b
        /*005e*/ 	.short	0x00ff


	//----- nvinfo : EIATTR_MERCURY_ISA_VERSION
	.align		4
        /*0060*/ 	.byte	0x03, 0x5f
        /*0062*/ 	.short	0x0101


	//----- nvinfo : EIATTR_VRC_CTA_INIT_COUNT
	.align		4
        /*0064*/ 	.byte	0x02, 0x4a
	.zero		1
	.zero		1


	//----- nvinfo : EIATTR_EXIT_INSTR_OFFSETS
	.align		4
        /*0068*/ 	.byte	0x04, 0x1c
        /*006a*/ 	.short	(.L_73 - .L_72)


	//   ....[0]....
.L_72:
        /*006c*/ 	.word	0x00000080


	//   ....[1]....
        /*0070*/ 	.word	0x00000290


	//   ....[2]....
        /*0074*/ 	.word	0x00000450


	//----- nvinfo : EIATTR_CRS_STACK_SIZE
	.align		4
.L_73:
        /*0078*/ 	.byte	0x04, 0x1e
        /*007a*/ 	.short	(.L_75 - .L_74)
.L_74:
        /*007c*/ 	.word	0x00000000


	//----- nvinfo : EIATTR_CBANK_PARAM_SIZE
	.align		4
.L_75:
        /*0080*/ 	.byte	0x03, 0x19
        /*0082*/ 	.short	0x0028


	//----- nvinfo : EIATTR_PARAM_CBANK
	.align		4
        /*0084*/ 	.byte	0x04, 0x0a
        /*0086*/ 	.short	(.L_77 - .L_76)
	.align		4
.L_76:
        /*0088*/ 	.word	index@(.nv.constant0._Z14shfl_down_syncPiPmPjS1_S0_)
        /*008c*/ 	.short	0x0380
        /*008e*/ 	.short	0x0028


	//----- nvinfo : EIATTR_SW_WAR
	.align		4
.L_77:
        /*0090*/ 	.byte	0x04, 0x36
        /*0092*/ 	.short	(.L_79 - .L_78)
.L_78:
        /*0094*/ 	.word	0x00000008
.L_79:


//--------------------- .nv.info._Z12shfl_up_syncPiPmPjS1_S0_ --------------------------
	.section	.nv.info._Z12shfl_up_syncPiPmPjS1_S0_,"",@"SHT_CUDA_INFO"
	.sectionflags	@""
	.align	4


	//----- nvinfo : EIATTR_CUDA_API_VERSION
	.align		4
        /*0000*/ 	.byte	0x04, 0x37
        /*0002*/ 	.short	(.L_81 - .L_80)
.L_80:
        /*0004*/ 	.word	0x00000082


	//----- nvinfo : EIATTR_KPARAM_INFO
	.align		4
.L_81:
        /*0008*/ 	.byte	0x04, 0x17
        /*000a*/ 	.short	(.L_83 - .L_82)
.L_82:
        /*000c*/ 	.word	0x00000000
        /*0010*/ 	.short	0x0004
        /*0012*/ 	.short	0x0020
        /*0014*/ 	.byte	0x00, 0xf5, 0x21, 0x00


	//----- nvinfo : EIATTR_KPARAM_INFO
	.align		4
.L_83:
        /*0018*/ 	.byte	0x04, 0x17
        /*001a*/ 	.short	(.L_85 - .L_84)
.L_84:
        /*001c*/ 	.word	0x00000000
        /*0020*/ 	.short	0x0003
        /*0022*/ 	.short	0x0018
        /*0024*/ 	.byte	0x00, 0xf5, 0x21, 0x00


	//----- nvinfo : EIATTR_KPARAM_INFO
	.align		4
.L_85:
        /*0028*/ 	.byte	0x04, 0x17
        /*002a*/ 	.short	(.L_87 - .L_86)
.L_86:
        /*002c*/ 	.word	0x00000000
        /*0030*/ 	.short	0x0002
        /*0032*/ 	.short	0x0010
        /*0034*/ 	.byte	0x00, 0xf5, 0x21, 0x00


	//----- nvinfo : EIATTR_KPARAM_INFO
	.align		4
.L_87:
        /*0038*/ 	.byte	0x04, 0x17
        /*003a*/ 	.short	(.L_89 - .L_88)
.L_88:
        /*003c*/ 	.word	0x00000000
        /*0040*/ 	.short	0x0001
        /*0042*/ 	.short	0x0008
        /*0044*/ 	.byte	0x00, 0xf5, 0x21, 0x00


	//----- nvinfo : EIATTR_KPARAM_INFO
	.align		4
.L_89:
        /*0048*/ 	.byte	0x04, 0x17
        /*004a*/ 	.short	(.L_91 - .L_90)
.L_90:
        /*004c*/ 	.word	0x00000000
        /*0050*/ 	.short	0x0000
        /*0052*/ 	.short	0x0000
        /*0054*/ 	.byte	0x00, 0xf5, 0x21, 0x00


	//----- nvinfo : EIATTR_SPARSE_MMA_MASK
	.align		4
.L_91:
        /*0058*/ 	.byte	0x03, 0x50
        /*005a*/ 	.short	0x0000


	//----- nvinfo : EIATTR_MAXREG_COUNT
	.align		4
        /*005c*/ 	.byte	0x03, 0x1b
        /*005e*/ 	.short	0x00ff


	//----- nvinfo : EIATTR_MERCURY_ISA_VERSION
	.align		4
        /*0060*/ 	.byte	0x03, 0x5f
        /*0062*/ 	.short	0x0101


	//----- nvinfo : EIATTR_VRC_CTA_INIT_COUNT
	.align		4
        /*0064*/ 	.byte	0x02, 0x4a
	.zero		1
	.zero		1


	//----- nvinfo : EIATTR_EXIT_INSTR_OFFSETS
	.align		4
        /*0068*/ 	.byte	0x04, 0x1c
        /*006a*/ 	.short	(.L_93 - .L_92)


	//   ....[0]....
.L_92:
        /*006c*/ 	.word	0x00000080


	//   ....[1]....
        /*0070*/ 	.word	0x00000270


	//   ....[2]....
        /*0074*/ 	.word	0x00000440


	//----- nvinfo : EIATTR_CRS_STACK_SIZE
	.align		4
.L_93:
        /*0078*/ 	.byte	0x04, 0x1e
        /*007a*/ 	.short	(.L_95 - .L_94)
.L_94:
        /*007c*/ 	.word	0x00000000


	//----- nvinfo : EIATTR_CBANK_PARAM_SIZE
	.align		4
.L_95:
        /*0080*/ 	.byte	0x03, 0x19
        /*0082*/ 	.short	0x0028


	//----- nvinfo : EIATTR_PARAM_CBANK
	.align		4
        /*0084*/ 	.byte	0x04, 0x0a
        /*0086*/ 	.short	(.L_97 - .L_96)
	.align		4
.L_96:
        /*0088*/ 	.word	index@(.nv.constant0._Z12shfl_up_syncPiPmPjS1_S0_)
        /*008c*/ 	.short	0x0380
        /*008e*/ 	.short	0x0028


	//----- nvinfo : EIATTR_SW_WAR
	.align		4
.L_97:
        /*0090*/ 	.byte	0x04, 0x36
        /*0092*/ 	.short	(.L_99 - .L_98)
.L_98:
        /*0094*/ 	.word	0x00000008
.L_99:


//--------------------- .nv.info._Z9shfl_syncPiPmPjS_S0_ --------------------------
	.section	.nv.info._Z9shfl_syncPiPmPjS_S0_,"",@"SHT_CUDA_INFO"
	.sectionflags	@""
	.align	4


	//----- nvinfo : EIATTR_CUDA_API_VERSION
	.align		4
        /*0000*/ 	.byte	0x04, 0x37
        /*0002*/ 	.short	(.L_101 - .L_100)
.L_100:
        /*0004*/ 	.word	0x00000082


	//----- nvinfo : EIATTR_KPARAM_INFO
	.align		4
.L_101:
        /*0008*/ 	.byte	0x04, 0x17
        /*000a*/ 	.short	(.L_103 - .L_102)
.L_102:
        /*000c*/ 	.word	0x00000000
        /*0010*/ 	.short	0x0004
        /*0012*/ 	.short	0x0020
        /*0014*/ 	.byte	0x00, 0xf5, 0x21, 0x00


	//----- nvinfo : EIATTR_KPARAM_INFO
	.align		4
.L_103:
        /*0018*/ 	.byte	0x04, 0x17
        /*001a*/ 	.short	(.L_105 - .L_104)
.L_104:
        /*001c*/ 	.word	0x00000000
        /*0020*/ 	.short	0x0003
        /*0022*/ 	.short	0x0018
        /*0024*/ 	.byte	0x00, 0xf5, 0x21, 0x00


	//----- nvinfo : EIATTR_KPARAM_INFO
	.align		4
.L_105:
        /*0028*/ 	.byte	0x04, 0x17
        /*002a*/ 	.short	(.L_107 - .L_106)
.L_106:
        /*002c*/ 	.word	0x00000000
        /*0030*/ 	.short	0x0002
        /*0032*/ 	.short	0x0010
        /*0034*/ 	.byte	0x00, 0xf5, 0x21, 0x00


	//----- nvinfo : EIATTR_KPARAM_INFO
	.align		4
.L_107:
        /*0038*/ 	.byte	0x04, 0x17
        /*003a*/ 	.short	(.L_109 - .L_108)
.L_108:
        /*003c*/ 	.word	0x00000000
        /*0040*/ 	.short	0x0001
        /*0042*/ 	.short	0x0008
        /*0044*/ 	.byte	0x00, 0xf5, 0x21, 0x00


	//----- nvinfo : EIATTR_KPARAM_INFO
	.align		4
.L_109:
        /*0048*/ 	.byte	0x04, 0x17
        /*004a*/ 	.short	(.L_111 - .L_110)
.L_110:
        /*004c*/ 	.word	0x00000000
        /*0050*/ 	.short	0x0000
        /*0052*/ 	.short	0x0000
        /*0054*/ 	.byte	0x00, 0xf5, 0x21, 0x00


	//----- nvinfo : EIATTR_SPARSE_MMA_MASK
	.align		4
.L_111:
        /*0058*/ 	.byte	0x03, 0x50
        /*005a*/ 	.short	0x0000


	//----- nvinfo : EIATTR_MAXREG_COUNT
	.align		4
        /*005c*/ 	.byte	0x03, 0x1b
        /*005e*/ 	.short	0x00ff


	//----- nvinfo : EIATTR_MERCURY_ISA_VERSION
	.align		4
        /*0060*/ 	.byte	0x03, 0x5f
        /*0062*/ 	.short	0x0101


	//----- nvinfo : EIATTR_VRC_CTA_INIT_COUNT
	.align		4
        /*0064*/ 	.byte	0x02, 0x4a
	.zero		1
	.zero		1


	//----- nvinfo : EIATTR_EXIT_INSTR_OFFSETS
	.align		4
        /*0068*/ 	.byte	0x04, 0x1c
        /*006a*/ 	.short	(.L_113 - .L_112)


	//   ....[0]....
.L_112:
        /*006c*/ 	.word	0x00000080


	//   ....[1]....
        /*0070*/ 	.word	0x00000440


	//   ....[2]....
        /*0074*/ 	.word	0x000004c0


	//----- nvinfo : EIATTR_CRS_STACK_SIZE
	.align		4
.L_113:
        /*0078*/ 	.byte	0x04, 0x1e
        /*007a*/ 	.short	(.L_115 - .L_114)
.L_114:
        /*007c*/ 	.word	0x00000000


	//----- nvinfo : EIATTR_CBANK_PARAM_SIZE
	.align		4
.L_115:
        /*0080*/ 	.byte	0x03, 0x19
        /*0082*/ 	.short	0x0028


	//----- nvinfo : EIATTR_PARAM_CBANK
	.align		4
        /*0084*/ 	.byte	0x04, 0x0a
        /*0086*/ 	.short	(.L_117 - .L_116)
	.align		4
.L_116:
        /*0088*/ 	.word	index@(.nv.constant0._Z9shfl_syncPiPmPjS_S0_)
        /*008c*/ 	.short	0x0380
        /*008e*/ 	.short	0x0028


	//----- nvinfo : EIATTR_SW_WAR
	.align		4
.L_117:
        /*0090*/ 	.byte	0x04, 0x36
        /*0092*/ 	.short	(.L_119 - .L_118)
.L_118:
        /*0094*/ 	.word	0x00000008
.L_119:


//--------------------- .nv.callgraph             --------------------------
	.section	.nv.callgraph,"",@"SHT_CUDA_CALLGRAPH"
	.align	4
	.sectionentsize	8
	.align		4
        /*0000*/ 	.word	0x00000000
	.align		4
        /*0004*/ 	.word	0xffffffff
	.align		4
        /*0008*/ 	.word	0x00000000
	.align		4
        /*000c*/ 	.word	0xfffffffe
	.align		4
        /*0010*/ 	.word	0x00000000
	.align		4
        /*0014*/ 	.word	0xfffffffd
	.align		4
        /*0018*/ 	.word	0x00000000
	.align		4
        /*001c*/ 	.word	0xfffffffc


//--------------------- .text._Z13shfl_xor_syncPiPmPjS_S0_ --------------------------
	.section	.text._Z13shfl_xor_syncPiPmPjS_S0_,"ax",@progbits
	.align	128
        .global         _Z13shfl_xor_syncPiPmPjS_S0_
        .type           _Z13shfl_xor_syncPiPmPjS_S0_,@function
        .size           _Z13shfl_xor_syncPiPmPjS_S0_,(.L_x_67 - _Z13shfl_xor_syncPiPmPjS_S0_)
        .other          _Z13shfl_xor_syncPiPmPjS_S0_,@"STO_CUDA_ENTRY STV_DEFAULT"
_Z13shfl_xor_syncPiPmPjS_S0_:
.text._Z13shfl_xor_syncPiPmPjS_S0_:
[----:B------:R-:W-:Y:S08]  /*0000*/  LDC R1, c[0x0][0x37c] ;  /* 0x0000df00ff017b82 */ /* 0x000ff00000000800 */
[----:B------:R-:W0:Y:S01]  /*0010*/  LDC.64 R2, c[0x0][0x390] ;  /* 0x0000e400ff027b82 */ /* 0x000e220000000a00 */
[----:B------:R-:W0:Y:S02]  /*0020*/  LDCU.64 UR4, c[0x0][0x358] ;  /* 0x00006b00ff0477ac */ /* 0x000e240008000a00 */
[----:B0-----:R-:W2:Y:S01]  /*0030*/  LDG.E R2, desc[UR4][R2.64] ;  /* 0x0000000402027981 */ /* 0x001ea2000c1e1900 */
[----:B------:R-:W2:Y:S02]  /*0040*/  S2R R7, SR_TID.X ;  /* 0x0000000000077919 */ /* 0x000ea40000002100 */
[----:B--2---:R-:W-:-:S04]  /*0050*/  SHF.R.U32.HI R0, RZ, R7, R2 ;  /* 0x00000007ff007219 */ /* 0x004fc80000011602 */
[----:B------:R-:W-:-:S04]  /*0060*/  LOP3.LUT R0, R0, 0x1, RZ, 0xc0, !PT ;  /* 0x0000000100007812 */ /* 0x000fc800078ec0ff */
[----:B------:R-:W-:-:S13]  /*0070*/  ISETP.NE.U32.AND P0, PT, R0, 0x1, PT ;  /* 0x000000010000780c */ /* 0x000fda0003f05070 */
[----:B------:R-:W-:Y:S05]  /*0080*/  @P0 EXIT ;  /* 0x000000000000094d */ /* 0x000fea0003800000 */
[----:B------:R-:W0:Y:S02]  /*0090*/  LDC.64 R4, c[0x0][0x388] ;  /* 0x0000e200ff047b82 */ /* 0x000e240000000a00 */
[----:B0-----:R-:W2:Y:S01]  /*00a0*/  LDG.E.64 R4, desc[UR4][R4.64] ;  /* 0x0000000404047981 */ /* 0x001ea2000c1e1b00 */
[----:B------:R-:W-:Y:S02]  /*00b0*/  I2FP.F32.U32 R0, R7 ;  /* 0x0000000700007245 */ /* 0x000fe40000201000 */
[----:B--2---:R-:W-:-:S13]  /*00c0*/  ISETP.NE.U32.AND P0, PT, R5, RZ, PT ;  /* 0x000000ff0500720c */ /* 0x004fda0003f05070 */
[----:B------:R-:W-:Y:S05]  /*00d0*/  @P0 BRA `(.L_x_0) ;  /* 0x00000000004c0947 */ /* 0x000fea0003800000 */
[----:B------:R-:W0:Y:S01]  /*00e0*/  I2F.U32.RP R6, R4 ;  /* 0x0000000400067306 */ /* 0x000e220000209000 */
[----:B------:R-:W-:Y:S01]  /*00f0*/  IMAD.MOV R9, RZ, RZ, -R4 ;  /* 0x000000ffff097224 */ /* 0x000fe200078e0a04 */
[----:B------:R-:W-:-:S06]  /*0100*/  ISETP.NE.U32.AND P1, PT, R4, RZ, PT ;  /* 0x000000ff0400720c */ /* 0x000fcc0003f25070 */
[----:B0-----:R-:W0:Y:S02]  /*0110*/  MUFU.RCP R6, R6 ;  /* 0x0000000600067308 */ /* 0x001e240000001000 */
[----:B0-----:R-:W-:-:S06]  /*0120*/  VIADD R2, R6, 0xffffffe ;  /* 0x0ffffffe06027836 */ /* 0x001fcc0000000000 */
[----:B------:R0:W1:Y:S02]  /*0130*/  F2I.FTZ.U32.TRUNC.NTZ R3, R2 ;  /* 0x0000000200037305 */ /* 0x000064000021f000 */
[----:B0-----:R-:W-:Y:S02]  /*0140*/  IMAD.MOV.U32 R2, RZ, RZ, RZ ;  /* 0x000000ffff027224 */ /* 0x001fe400078e00ff */
[----:B-1----:R-:W-:-:S04]  /*0150*/  IMAD R9, R9, R3, RZ ;  /* 0x0000000309097224 */ /* 0x002fc800078e02ff */
[----:B------:R-:W-:-:S06]  /*0160*/  IMAD.HI.U32 R8, R3, R9, R2 ;  /* 0x0000000903087227 */ /* 0x000fcc00078e0002 */
[----:B------:R-:W-:-:S04]  /*0170*/  IMAD.HI.U32 R8, R8, R7, RZ ;  /* 0x0000000708087227 */ /* 0x000fc800078e00ff */
[----:B------:R-:W-:-:S04]  /*0180*/  IMAD.MOV R8, RZ, RZ, -R8 ;  /* 0x000000ffff087224 */ /* 0x000fc800078e0a08 */
[----:B------:R-:W-:-:S05]  /*0190*/  IMAD R3, R4, R8, R7 ;  /* 0x0000000804037224 */ /* 0x000fca00078e0207 */
[----:B------:R-:W-:-:S13]  /*01a0*/  ISETP.GE.U32.AND P0, PT, R3, R4, PT ;  /* 0x000000040300720c */ /* 0x000fda0003f06070 */
[----:B------:R-:W-:-:S05]  /*01b0*/  @P0 IMAD.IADD R3, R3, 0x1, -R4 ;  /* 0x0000000103030824 */ /* 0x000fca00078e0a04 */
[----:B------:R-:W-:-:S13]  /*01c0*/  ISETP.GE.U32.AND P0, PT, R3, R4, PT ;  /* 0x000000040300720c */ /* 0x000fda0003f06070 */
[----:B------:R-:W-:Y:S01]  /*01d0*/  @P0 IMAD.IADD R3, R3, 0x1, -R4 ;  /* 0x0000000103030824 */ /* 0x000fe200078e0a04 */
[----:B------:R-:W-:-:S05]  /*01e0*/  @!P1 LOP3.LUT R3, RZ, R4, RZ, 0x33, !PT ;  /* 0x00000004ff039212 */ /* 0x000fca00078e33ff */
[----:B------:R-:W-:Y:S01]  /*01f0*/  IMAD.MOV.U32 R8, RZ, RZ, R3 ;  /* 0x000000ffff087224 */ /* 0x000fe200078e0003 */
[----:B------:R-:W-:Y:S06]  /*0200*/  BRA `(.L_x_1) ;  /* 0x0000000000087947 */ /* 0x000fec0003800000 */
.L_x_0:
[----:B------:R-:W-:-:S07]  /*0210*/  MOV R2, 0x230 ;  /* 0x0000023000027802 */ /* 0x000fce0000000f00 */
[----:B------:R-:W-:Y:S05]  /*0220*/  CALL.REL.NOINC `($__internal_0_$__cuda_sm20_rem_u64) ;  /* 0x0000000000c47944 */ /* 0x000fea0003c00000 */
.L_x_1:
[----:B------:R-:W0:Y:S02]  /*0230*/  LDC.64 R10, c[0x0][0x398] ;  /* 0x0000e600ff0a7b82 */ /* 0x000e240000000a00 */
[----:B0-----:R-:W2:Y:S01]  /*0240*/  LDG.E R11, desc[UR4][R10.64] ;  /* 0x000000040a0b7981 */ /* 0x001ea2000c1e1900 */
[----:B------:R-:W0:Y:S01]  /*0250*/  I2F.U64 R3, R4 ;  /* 0x0000000400037312 */ /* 0x000e220000301000 */
[----:B------:R-:W-:Y:S07]  /*0260*/  BSSY.RECONVERGENT B0, `(.L_x_2) ;  /* 0x000000e000007945 */ /* 0x000fee0003800200 */
[----:B0-----:R-:W0:Y:S02]  /*0270*/  MUFU.RCP R6, R3 ;  /* 0x0000000300067308 */ /* 0x001e240000001000 */
[----:B0-----:R-:W-:-:S04]  /*0280*/  FFMA R13, -R3, R6, 1 ;  /* 0x3f800000030d7423 */ /* 0x001fc80000000106 */
[----:B------:R-:W-:Y:S01]  /*0290*/  FFMA R13, R6, R13, R6 ;  /* 0x0000000d060d7223 */ /* 0x000fe20000000006 */
[----:B--2---:R-:W-:-:S04]  /*02a0*/  LOP3.LUT R8, R11, R8, RZ, 0x3c, !PT ;  /* 0x000000080b087212 */ /* 0x004fc800078e3cff */
[----:B------:R-:W-:-:S04]  /*02b0*/  I2FP.F32.S32 R2, R8 ;  /* 0x0000000800027245 */ /* 0x000fc80000201400 */
[----:B------:R-:W0:Y:S01]  /*02c0*/  FCHK P0, R2, R3 ;  /* 0x0000000302007302 */ /* 0x000e220000000000 */
[----:B------:R-:W-:-:S04]  /*02d0*/  FFMA R6, R2, R13, RZ ;  /* 0x0000000d02067223 */ /* 0x000fc800000000ff */
[----:B------:R-:W-:-:S04]  /*02e0*/  FFMA R12, -R3, R6, R2 ;  /* 0x00000006030c7223 */ /* 0x000fc80000000102 */
[----:B------:R-:W-:Y:S01]  /*02f0*/  FFMA R6, R13, R12, R6 ;  /* 0x0000000c0d067223 */ /* 0x000fe20000000006 */
[----:B0-----:R-:W-:Y:S06]  /*0300*/  @!P0 BRA `(.L_x_3) ;  /* 0x00000000000c8947 */ /* 0x001fec0003800000 */
[----:B------:R-:W-:-:S07]  /*0310*/  MOV R6, 0x330 ;  /* 0x0000033000067802 */ /* 0x000fce0000000f00 */
[----:B------:R-:W-:Y:S05]  /*0320*/  CALL.REL.NOINC `($__internal_1_$__cuda_sm3x_div_rn_noftz_f32_slowpath) ;  /* 0x00000004006c7944 */ /* 0x000fea0003c00000 */
[----:B------:R-:W-:-:S07]  /*0330*/  IMAD.MOV.U32 R6, RZ, RZ, R2 ;  /* 0x000000ffff067224 */ /* 0x000fce00078e0002 */
.L_x_3:
[----:B------:R-:W-:Y:S05]  /*0340*/  BSYNC.RECONVERGENT B0 ;  /* 0x0000000000007941 */ /* 0x000fea0003800200 */
.L_x_2:
[----:B------:R-:W0:Y:S01]  /*0350*/  MUFU.RCP R2, R3 ;  /* 0x0000000300027308 */ /* 0x000e220000001000 */
[----:B------:R-:W-:Y:S07]  /*0360*/  BSSY.RECONVERGENT B0, `(.L_x_4) ;  /* 0x000000c000007945 */ /* 0x000fee0003800200 */
[----:B------:R-:W1:Y:S08]  /*0370*/  FCHK P0, R0, R3 ;  /* 0x0000000300007302 */ /* 0x000e700000000000 */
[----:B------:R2:W3:Y:S01]  /*0380*/  F2I.FLOOR.NTZ R11, R6 ;  /* 0x00000006000b7305 */ /* 0x0004e20000207100 */
[----:B0-----:R-:W-:-:S04]  /*0390*/  FFMA R13, -R3, R2, 1 ;  /* 0x3f800000030d7423 */ /* 0x001fc80000000102 */
[----:B------:R-:W-:-:S04]  /*03a0*/  FFMA R15, R2, R13, R2 ;  /* 0x0000000d020f7223 */ /* 0x000fc80000000002 */
[----:B------:R-:W-:-:S04]  /*03b0*/  FFMA R2, R0, R15, RZ ;  /* 0x0000000f00027223 */ /* 0x000fc800000000ff */
[----:B------:R-:W-:-:S04]  /*03c0*/  FFMA R13, -R3, R2, R0 ;  /* 0x00000002030d7223 */ /* 0x000fc80000000100 */
[----:B------:R-:W-:Y:S01]  /*03d0*/  FFMA R2, R15, R13, R2 ;  /* 0x0000000d0f027223 */ /* 0x000fe20000000002 */
[----:B-123--:R-:W-:Y:S06]  /*03e0*/  @!P0 BRA `(.L_x_5) ;  /* 0x00000000000c8947 */ /* 0x00efec0003800000 */
[----:B------:R-:W-:Y:S02]  /*03f0*/  MOV R2, R0 ;  /* 0x0000000000027202 */ /* 0x000fe40000000f00 */
[----:B------:R-:W-:-:S07]  /*0400*/  MOV R6, 0x420 ;  /* 0x0000042000067802 */ /* 0x000fce0000000f00 */
[----:B------:R-:W-:Y:S05]  /*0410*/  CALL.REL.NOINC `($__internal_1_$__cuda_sm3x_div_rn_noftz_f32_slowpath) ;  /* 0x0000000400307944 */ /* 0x000fea0003c00000 */
.L_x_5:
[----:B------:R-:W-:Y:S05]  /*0420*/  BSYNC.RECONVERGENT B0 ;  /* 0x0000000000007941 */ /* 0x000fea0003800200 */
.L_x_4:
[----:B------:R-:W0:Y:S02]  /*0430*/  F2I.FLOOR.NTZ R2, R2 ;  /* 0x0000000200027305 */ /* 0x000e240000207100 */
[----:B0-----:R-:W-:-:S13]  /*0440*/  ISETP.GT.AND P0, PT, R11, R2, PT ;  /* 0x000000020b00720c */ /* 0x001fda0003f04270 */
[----:B------:R-:W-:Y:S05]  /*0450*/  @P0 EXIT ;  /* 0x000000000000094d */ /* 0x000fea0003800000 */
[----:B------:R-:W0:Y:S01]  /*0460*/  LDCU.64 UR6, c[0x0][0x380] ;  /* 0x00007000ff0677ac */ /* 0x000e220008000a00 */
[----:B------:R-:W-:Y:S01]  /*0470*/  SHF.R.S32.HI R3, RZ, 0x1f, R11 ;  /* 0x0000001fff037819 */ /* 0x000fe2000001140b */
[----:B------:R-:W-:Y:S01]  /*0480*/  IMAD R0, R5, R11, RZ ;  /* 0x0000000b05007224 */ /* 0x000fe200078e02ff */
[----:B------:R-:W-:-:S03]  /*0490*/  SHF.R.S32.HI R9, RZ, 0x1f, R8 ;  /* 0x0000001fff097819 */ /* 0x000fc60000011408 */
[C---:B------:R-:W-:Y:S02]  /*04a0*/  IMAD R3, R4.reuse, R3, R0 ;  /* 0x0000000304037224 */ /* 0x040fe400078e0200 */
[----:B------:R-:W-:-:S04]  /*04b0*/  IMAD.WIDE.U32 R4, R4, R11, R8 ;  /* 0x0000000b04047225 */ /* 0x000fc800078e0008 */
[----:B------:R-:W-:Y:S01]  /*04c0*/  IMAD.IADD R3, R5, 0x1, R3 ;  /* 0x0000000105037824 */ /* 0x000fe200078e0203 */
[----:B0-----:R-:W-:-:S04]  /*04d0*/  LEA R2, P0, R4, UR6, 0x2 ;  /* 0x0000000604027c11 */ /* 0x001fc8000f8010ff */
[----:B------:R-:W-:-:S06]  /*04e0*/  LEA.HI.X R3, R4, UR7, R3, 0x2, P0 ;  /* 0x0000000704037c11 */ /* 0x000fcc00080f1403 */
[----:B------:R-:W2:Y:S01]  /*04f0*/  LDG.E R3, desc[UR4][R2.64] ;  /* 0x0000000402037981 */ /* 0x000ea2000c1e1900 */
[----:B------:R-:W-:-:S04]  /*0500*/  LEA R4, P0, R7, UR6, 0x2 ;  /* 0x0000000607047c11 */ /* 0x000fc8000f8010ff */
[----:B------:R-:W-:-:S05]  /*0510*/  LEA.HI.X R5, R7, UR7, RZ, 0x2, P0 ;  /* 0x0000000707057c11 */ /* 0x000fca00080f14ff */
[----:B--2---:R-:W-:Y:S01]  /*0520*/  STG.E desc[UR4][R4.64], R3 ;  /* 0x0000000304007986 */ /* 0x004fe2000c101904 */
[----:B------:R-:W-:Y:S05]  /*0530*/  EXIT ;  /* 0x000000000000794d */ /* 0x000fea0003800000 */
        .weak           $__internal_0_$__cuda_sm20_rem_u64
        .type           $__internal_0_$__cuda_sm20_rem_u64,@function
        .size           $__internal_0_$__cuda_sm20_rem_u64,($__internal_1_$__cuda_sm3x_div_rn_noftz_f32_slowpath - $__internal_0_$__cuda_sm20_rem_u64)
$__internal_0_$__cuda_sm20_rem_u64:
[----:B------:R-:W0:Y:S08]  /*0540*/  I2F.U64.RP R3, R4 ;  /* 0x0000000400037312 */ /* 0x000e300000309000 */
[----:B0-----:R-:W0:Y:S02]  /*0550*/  MUFU.RCP R3, R3 ;  /* 0x0000000300037308 */ /* 0x001e240000001000 */
[----:B0-----:R-:W-:-:S06]  /*0560*/  VIADD R8, R3, 0x1ffffffe ;  /* 0x1ffffffe03087836 */ /* 0x001fcc0000000000 */
[----:B------:R-:W0:Y:S02]  /*0570*/  F2I.U64.TRUNC R8, R8 ;  /* 0x0000000800087311 */ /* 0x000e24000020d800 */
[----:B0-----:R-:W-:-:S04]  /*0580*/  IMAD.WIDE.U32 R10, R8, R4, RZ ;  /* 0x00000004080a7225 */ /* 0x001fc800078e00ff */
[----:B------:R-:W-:Y:S01]  /*0590*/  IMAD R11, R8, R5, R11 ;  /* 0x00000005080b7224 */ /* 0x000fe200078e020b */
[----:B------:R-:W-:-:S03]  /*05a0*/  IADD3 R13, P0, PT, RZ, -R10, RZ ;  /* 0x8000000aff0d7210 */ /* 0x000fc60007f1e0ff */
[----:B------:R-:W-:Y:S02]  /*05b0*/  IMAD R11, R9, R4, R11 ;  /* 0x00000004090b7224 */ /* 0x000fe400078e020b */
[----:B------:R-:W-:-:S04]  /*05c0*/  IMAD.HI.U32 R10, R8, R13, RZ ;  /* 0x0000000d080a7227 */ /* 0x000fc800078e00ff */
[----:B------:R-:W-:Y:S02]  /*05d0*/  IMAD.X R15, RZ, RZ, ~R11, P0 ;  /* 0x000000ffff0f7224 */ /* 0x000fe400000e0e0b */
[----:B------:R-:W-:Y:S02]  /*05e0*/  IMAD.MOV.U32 R11, RZ, RZ, R8 ;  /* 0x000000ffff0b7224 */ /* 0x000fe400078e0008 */
[-C--:B------:R-:W-:Y:S02]  /*05f0*/  IMAD R17, R9, R15.reuse, RZ ;  /* 0x0000000f09117224 */ /* 0x080fe400078e02ff */
[----:B------:R-:W-:-:S04]  /*0600*/  IMAD.WIDE.U32 R10, P0, R8, R15, R10 ;  /* 0x0000000f080a7225 */ /* 0x000fc8000780000a */
[----:B------:R-:W-:-:S04]  /*0610*/  IMAD.HI.U32 R3, R9, R15, RZ ;  /* 0x0000000f09037227 */ /* 0x000fc800078e00ff */
[----:B------:R-:W-:-:S04]  /*0620*/  IMAD.HI.U32 R10, P1, R9, R13, R10 ;  /* 0x0000000d090a7227 */ /* 0x000fc8000782000a */
[----:B------:R-:W-:Y:S01]  /*0630*/  IMAD.X R3, R3, 0x1, R9, P0 ;  /* 0x0000000103037824 */ /* 0x000fe200000e0609 */
[----:B------:R-:W-:-:S04]  /*0640*/  IADD3 R11, P2, PT, R17, R10, RZ ;  /* 0x0000000a110b7210 */ /* 0x000fc80007f5e0ff */
[----:B------:R-:W-:Y:S01]  /*0650*/  IADD3.X R3, PT, PT, RZ, RZ, R3, P2, P1 ;  /* 0x000000ffff037210 */ /* 0x000fe200017e2403 */
[----:B------:R-:W-:-:S04]  /*0660*/  IMAD.WIDE.U32 R8, R11, R4, RZ ;  /* 0x000000040b087225 */ /* 0x000fc800078e00ff */
[----:B------:R-:W-:Y:S01]  /*0670*/  IMAD R6, R11, R5, R9 ;  /* 0x000000050b067224 */ /* 0x000fe200078e0209 */
[----:B------:R-:W-:-:S03]  /*0680*/  IADD3 R9, P0, PT, RZ, -R8, RZ ;  /* 0x80000008ff097210 */ /* 0x000fc60007f1e0ff */
[----:B------:R-:W-:Y:S02]  /*0690*/  IMAD R6, R3, R4, R6 ;  /* 0x0000000403067224 */ /* 0x000fe400078e0206 */
[----:B------:R-:W-:-:S04]  /*06a0*/  IMAD.HI.U32 R10, R11, R9, RZ ;  /* 0x000000090b0a7227 */ /* 0x000fc800078e00ff */
[----:B------:R-:W-:-:S04]  /*06b0*/  IMAD.X R8, RZ, RZ, ~R6, P0 ;  /* 0x000000ffff087224 */ /* 0x000fc800000e0e06 */
[----:B------:R-:W-:-:S04]  /*06c0*/  IMAD.WIDE.U32 R10, P0, R11, R8, R10 ;  /* 0x000000080b0a7225 */ /* 0x000fc8000780000a */
[C---:B------:R-:W-:Y:S02]  /*06d0*/  IMAD R13, R3.reuse, R8, RZ ;  /* 0x00000008030d7224 */ /* 0x040fe400078e02ff */
[----:B------:R-:W-:-:S04]  /*06e0*/  IMAD.HI.U32 R6, P1, R3, R9, R10 ;  /* 0x0000000903067227 */ /* 0x000fc8000782000a */
[----:B------:R-:W-:Y:S01]  /*06f0*/  IMAD.HI.U32 R10, R3, R8, RZ ;  /* 0x00000008030a7227 */ /* 0x000fe200078e00ff */
[----:B------:R-:W-:-:S03]  /*0700*/  IADD3 R6, P2, PT, R13, R6, RZ ;  /* 0x000000060d067210 */ /* 0x000fc60007f5e0ff */
[----:B------:R-:W-:Y:S01]  /*0710*/  IMAD.MOV.U32 R9, RZ, RZ, RZ ;  /* 0x000000ffff097224 */ /* 0x000fe200078e00ff */
[----:B------:R-:W-:Y:S01]  /*0720*/  IADD3.X R3, PT, PT, R10, R3, RZ, P0, !PT ;  /* 0x000000030a037210 */ /* 0x000fe200007fe4ff */
[----:B------:R-:W-:-:S03]  /*0730*/  IMAD.HI.U32 R8, R6, R7, RZ ;  /* 0x0000000706087227 */ /* 0x000fc600078e00ff */
[----:B------:R-:W-:Y:S01]  /*0740*/  IADD3.X R3, PT, PT, RZ, RZ, R3, P2, P1 ;  /* 0x000000ffff037210 */ /* 0x000fe200017e2403 */
[----:B------:R-:W-:-:S04]  /*0750*/  IMAD.WIDE.U32 R8, RZ, R6, R8 ;  /* 0x00000006ff087225 */ /* 0x000fc800078e0008 */
[----:B------:R-:W-:-:S05]  /*0760*/  IMAD.HI.U32 R3, P0, R3, R7, R8 ;  /* 0x0000000703037227 */ /* 0x000fca0007800008 */
[----:B------:R-:W-:Y:S01]  /*0770*/  IADD3 R11, P1, PT, RZ, R3, RZ ;  /* 0x00000003ff0b7210 */ /* 0x000fe20007f3e0ff */
[----:B------:R-:W-:-:S04]  /*0780*/  IMAD.X R3, RZ, RZ, RZ, P0 ;  /* 0x000000ffff037224 */ /* 0x000fc800000e06ff */
[----:B------:R-:W-:-:S04]  /*0790*/  IMAD.WIDE.U32 R8, R11, R4, RZ ;  /* 0x000000040b087225 */ /* 0x000fc800078e00ff */
[----:B------:R-:W-:Y:S01]  /*07a0*/  IMAD.X R3, RZ, RZ, R3, P1 ;  /* 0x000000ffff037224 */ /* 0x000fe200008e0603 */
[----:B------:R-:W-:Y:S01]  /*07b0*/  IADD3 R13, P1, PT, -R8, R7, RZ ;  /* 0x00000007080d7210 */ /* 0x000fe20007f3e1ff */
[----:B------:R-:W-:-:S03]  /*07c0*/  IMAD R11, R11, R5, R9 ;  /* 0x000000050b0b7224 */ /* 0x000fc600078e0209 */
[-C--:B------:R-:W-:Y:S01]  /*07d0*/  ISETP.GE.U32.AND P0, PT, R13, R4.reuse, PT ;  /* 0x000000040d00720c */ /* 0x080fe20003f06070 */
[----:B------:R-:W-:-:S04]  /*07e0*/  IMAD R3, R3, R4, R11 ;  /* 0x0000000403037224 */ /* 0x000fc800078e020b */
[----:B------:R-:W-:Y:S01]  /*07f0*/  IMAD.X R11, RZ, RZ, ~R3, P1 ;  /* 0x000000ffff0b7224 */ /* 0x000fe200008e0e03 */
[----:B------:R-:W-:-:S04]  /*0800*/  IADD3 R3, P1, PT, -R4, R13, RZ ;  /* 0x0000000d04037210 */ /* 0x000fc80007f3e1ff */
[C---:B------:R-:W-:Y:S01]  /*0810*/  ISETP.GE.U32.AND.EX P0, PT, R11.reuse, R5, PT, P0 ;  /* 0x000000050b00720c */ /* 0x040fe20003f06100 */
[----:B------:R-:W-:Y:S01]  /*0820*/  IMAD.X R9, R11, 0x1, ~R5, P1 ;  /* 0x000000010b097824 */ /* 0x000fe200008e0e05 */
[----:B------:R-:W-:Y:S02]  /*0830*/  ISETP.NE.U32.AND P1, PT, R4, RZ, PT ;  /* 0x000000ff0400720c */ /* 0x000fe40003f25070 */
[----:B------:R-:W-:Y:S02]  /*0840*/  SEL R3, R3, R13, P0 ;  /* 0x0000000d03037207 */ /* 0x000fe40000000000 */
[----:B------:R-:W-:Y:S02]  /*0850*/  SEL R9, R9, R11, P0 ;  /* 0x0000000b09097207 */ /* 0x000fe40000000000 */
[C---:B------:R-:W-:Y:S01]  /*0860*/  ISETP.GE.U32.AND P0, PT, R3.reuse, R4, PT ;  /* 0x000000040300720c */ /* 0x040fe20003f06070 */
[----:B------:R-:W-:Y:S01]  /*0870*/  IMAD.IADD R8, R3, 0x1, -R4 ;  /* 0x0000000103087824 */ /* 0x000fe200078e0a04 */
[----:B------:R-:W-:-:S02]  /*0880*/  ISETP.NE.AND.EX P1, PT, R5, RZ, PT, P1 ;  /* 0x000000ff0500720c */ /* 0x000fc40003f25310 */
[----:B------:R-:W-:-:S04]  /*0890*/  ISETP.GE.U32.AND.EX P0, PT, R9, R5, PT, P0 ;  /* 0x000000050900720c */ /* 0x000fc80003f06100 */
[----:B------:R-:W-:Y:S01]  /*08a0*/  SEL R8, R8, R3, P0 ;  /* 0x0000000308087207 */ /* 0x000fe20000000000 */
[----:B------:R-:W-:-:S03]  /*08b0*/  HFMA2 R3, -RZ, RZ, 0, 0 ;  /* 0x00000000ff037431 */ /* 0x000fc600000001ff */
[----:B------:R-:W-:Y:S01]  /*08c0*/  SEL R8, R8, 0xffffffff, P1 ;  /* 0xffffffff08087807 */ /* 0x000fe20000800000 */
[----:B------:R-:W-:Y:S06]  /*08d0*/  RET.REL.NODEC R2 `(_Z13shfl_xor_syncPiPmPjS_S0_) ;  /* 0xfffffff402c87950 */ /* 0x000fec0003c3ffff */
        .weak           $__internal_1_$__cuda_sm3x_div_rn_noftz_f32_slowpath
        .type           $__internal_1_$__cuda_sm3x_div_rn_noftz_f32_slowpath,@function
        .size           $__internal_1_$__cuda_sm3x_div_rn_noftz_f32_slowpath,(.L_x_67 - $__internal_1_$__cuda_sm3x_div_rn_noftz_f32_slowpath)
$__internal_1_$__cuda_sm3x_div_rn_noftz_f32_slowpath:
[--C-:B------:R-:W-:Y:S01]  /*08e0*/  SHF.R.U32.HI R12, RZ, 0x17, R3.reuse ;  /* 0x00000017ff0c7819 */ /* 0x100fe20000011603 */
[----:B------:R-:W-:Y:S01]  /*08f0*/  BSSY.RECONVERGENT B1, `(.L_x_6) ;  /* 0x0000063000017945 */ /* 0x000fe20003800200 */
[----:B------:R-:W-:Y:S01]  /*0900*/  SHF.R.U32.HI R10, RZ, 0x17, R2 ;  /* 0x00000017ff0a7819 */ /* 0x000fe20000011602 */
[----:B------:R-:W-:Y:S01]  /*0910*/  IMAD.MOV.U32 R13, RZ, RZ, R3 ;  /* 0x000000ffff0d7224 */ /* 0x000fe200078e0003 */
[----:B------:R-:W-:Y:S02]  /*0920*/  LOP3.LUT R12, R12, 0xff, RZ, 0xc0, !PT ;  /* 0x000000ff0c0c7812 */ /* 0x000fe400078ec0ff */
[----:B------:R-:W-:-:S03]  /*0930*/  LOP3.LUT R16, R10, 0xff, RZ, 0xc0, !PT ;  /* 0x000000ff0a107812 */ /* 0x000fc600078ec0ff */
[----:B------:R-:W-:Y:S02]  /*0940*/  VIADD R15, R12, 0xffffffff ;  /* 0xffffffff0c0f7836 */ /* 0x000fe40000000000 */
[----:B------:R-:W-:-:S03]  /*0950*/  VIADD R14, R16, 0xffffffff ;  /* 0xffffffff100e7836 */ /* 0x000fc60000000000 */
[----:B------:R-:W-:-:S04]  /*0960*/  ISETP.GT.U32.AND P0, PT, R15, 0xfd, PT ;  /* 0x000000fd0f00780c */ /* 0x000fc80003f04070 */
[----:B------:R-:W-:-:S13]  /*0970*/  ISETP.GT.U32.OR P0, PT, R14, 0xfd, P0 ;  /* 0x000000fd0e00780c */ /* 0x000fda0000704470 */
[----:B------:R-:W-:Y:S01]  /*0980*/  @!P0 IMAD.MOV.U32 R10, RZ, RZ, RZ ;  /* 0x000000ffff0a8224 */ /* 0x000fe200078e00ff */
[----:B------:R-:W-:Y:S06]  /*0990*/  @!P0 BRA `(.L_x_7) ;  /* 0x00000000005c8947 */ /* 0x000fec0003800000 */
[----:B------:R-:W-:Y:S02]  /*09a0*/  FSETP.GTU.FTZ.AND P0, PT, |R2|, +INF , PT ;  /* 0x7f8000000200780b */ /* 0x000fe40003f1c200 */
[----:B------:R-:W-:-:S04]  /*09b0*/  FSETP.GTU.FTZ.AND P1, PT, |R3|, +INF , PT ;  /* 0x7f8000000300780b */ /* 0x000fc80003f3c200 */
[----:B------:R-:W-:-:S13]  /*09c0*/  PLOP3.LUT P0, PT, P0, P1, PT, 0xf8, 0x8f ;  /* 0x00000000008f781c */ /* 0x000fda0000703f70 */
[----:B------:R-:W-:Y:S05]  /*09d0*/  @P0 BRA `(.L_x_8) ;  /* 0x00000004004c0947 */ /* 0x000fea0003800000 */
[----:B------:R-:W-:-:S13]  /*09e0*/  LOP3.LUT P0, RZ, R13, 0x7fffffff, R2, 0xc8, !PT ;  /* 0x7fffffff0dff7812 */ /* 0x000fda000780c802 */
[----:B------:R-:W-:Y:S05]  /*09f0*/  @!P0 BRA `(.L_x_9) ;  /* 0x00000004003c8947 */ /* 0x000fea0003800000 */
[C---:B------:R-:W-:Y:S02]  /*0a00*/  FSETP.NEU.FTZ.AND P2, PT, |R2|.reuse, +INF , PT ;  /* 0x7f8000000200780b */ /* 0x040fe40003f5d200 */
[----:B------:R-:W-:Y:S02]  /*0a10*/  FSETP.NEU.FTZ.AND P1, PT, |R3|, +INF , PT ;  /* 0x7f8000000300780b */ /* 0x000fe40003f3d200 */
[----:B------:R-:W-:-:S11]  /*0a20*/  FSETP.NEU.FTZ.AND P0, PT, |R2|, +INF , PT ;  /* 0x7f8000000200780b */ /* 0x000fd60003f1d200 */
[----:B------:R-:W-:Y:S05]  /*0a30*/  @!P1 BRA !P2, `(.L_x_9) ;  /* 0x00000004002c9947 */ /* 0x000fea0005000000 */
[----:B------:R-:W-:-:S04]  /*0a40*/  LOP3.LUT P2, RZ, R2, 0x7fffffff, RZ, 0xc0, !PT ;  /* 0x7fffffff02ff7812 */ /* 0x000fc8000784c0ff */
[----:B------:R-:W-:-:S13]  /*0a50*/  PLOP3.LUT P1, PT, P1, P2, PT, 0x2f, 0xf2 ;  /* 0x0000000000f2781c */ /* 0x000fda0000f24577 */
[----:B------:R-:W-:Y:S05]  /*0a60*/  @P1 BRA `(.L_x_10) ;  /* 0x0000000400181947 */ /* 0x000fea0003800000 */
[----:B------:R-:W-:-:S04]  /*0a70*/  LOP3.LUT P1, RZ, R13, 0x7fffffff, RZ, 0xc0, !PT ;  /* 0x7fffffff0dff7812 */ /* 0x000fc8000782c0ff */
[----:B------:R-:W-:-:S13]  /*0a80*/  PLOP3.LUT P0, PT, P0, P1, PT, 0x2f, 0xf2 ;  /* 0x0000000000f2781c */ /* 0x000fda0000702577 */
[----:B------:R-:W-:Y:S05]  /*0a90*/  @P0 BRA `(.L_x_11) ;  /* 0x0000000400000947 */ /* 0x000fea0003800000 */
[----:B------:R-:W-:Y:S02]  /*0aa0*/  ISETP.GE.AND P0, PT, R14, RZ, PT ;  /* 0x000000ff0e00720c */ /* 0x000fe40003f06270 */
[----:B------:R-:W-:-:S11]  /*0ab0*/  ISETP.GE.AND P1, PT, R15, RZ, PT ;  /* 0x000000ff0f00720c */ /* 0x000fd60003f26270 */
[----:B------:R-:W-:Y:S02]  /*0ac0*/  @P0 IMAD.MOV.U32 R10, RZ, RZ, RZ ;  /* 0x000000ffff0a0224 */ /* 0x000fe400078e00ff */
[----:B------:R-:W-:Y:S01]  /*0ad0*/  @!P0 FFMA R2, R2, 1.84467440737095516160e+19, RZ ;  /* 0x5f80000002028823 */ /* 0x000fe200000000ff */
[----:B------:R-:W-:Y:S02]  /*0ae0*/  @!P0 IMAD.MOV.U32 R10, RZ, RZ, -0x40 ;  /* 0xffffffc0ff0a8424 */ /* 0x000fe400078e00ff */
[----:B------:R-:W-:-:S03]  /*0af0*/  @!P1 FFMA R13, R3, 1.84467440737095516160e+19, RZ ;  /* 0x5f800000030d9823 */ /* 0x000fc600000000ff */
[----:B------:R-:W-:-:S07]  /*0b00*/  @!P1 IADD3 R10, PT, PT, R10, 0x40, RZ ;  /* 0x000000400a0a9810 */ /* 0x000fce0007ffe0ff */
.L_x_7:
[----:B------:R-:W-:Y:S01]  /*0b10*/  LEA R14, R12, 0xc0800000, 0x17 ;  /* 0xc08000000c0e7811 */ /* 0x000fe200078eb8ff */
[----:B------:R-:W-:Y:S04]  /*0b20*/  BSSY.RECONVERGENT B2, `(.L_x_12) ;  /* 0x0000036000027945 */ /* 0x000fe80003800200 */
[----:B------:R-:W-:Y:S02]  /*0b30*/  IMAD.IADD R14, R13, 0x1, -R14 ;  /* 0x000000010d0e7824 */ /* 0x000fe400078e0a0e */
[----:B------:R-:W-:Y:S02]  /*0b40*/  VIADD R13, R16, 0xffffff81 ;  /* 0xffffff81100d7836 */ /* 0x000fe40000000000 */
[----:B------:R-:W0:Y:S01]  /*0b50*/  MUFU.RCP R15, R14 ;  /* 0x0000000e000f7308 */ /* 0x000e220000001000 */
[----:B------:R-:W-:Y:S01]  /*0b60*/  FADD.FTZ R17, -R14, -RZ ;  /* 0x800000ff0e117221 */ /* 0x000fe20000010100 */
[C---:B------:R-:W-:Y:S01]  /*0b70*/  IMAD R2, R13.reuse, -0x800000, R2 ;  /* 0xff8000000d027824 */ /* 0x040fe200078e0202 */
[----:B------:R-:W-:-:S05]  /*0b80*/  IADD3 R13, PT, PT, R13, 0x7f, -R12 ;  /* 0x0000007f0d0d7810 */ /* 0x000fca0007ffe80c */
[----:B------:R-:W-:Y:S02]  /*0b90*/  IMAD.IADD R13, R13, 0x1, R10 ;  /* 0x000000010d0d7824 */ /* 0x000fe400078e020a */
[----:B0-----:R-:W-:-:S04]  /*0ba0*/  FFMA R16, R15, R17, 1 ;  /* 0x3f8000000f107423 */ /* 0x001fc80000000011 */
[----:B------:R-:W-:-:S04]  /*0bb0*/  FFMA R18, R15, R16, R15 ;  /* 0x000000100f127223 */ /* 0x000fc8000000000f */
[----:B------:R-:W-:-:S04]  /*0bc0*/  FFMA R15, R2, R18, RZ ;  /* 0x00000012020f7223 */ /* 0x000fc800000000ff */
[----:B------:R-:W-:-:S04]  /*0bd0*/  FFMA R16, R17, R15, R2 ;  /* 0x0000000f11107223 */ /* 0x000fc80000000002 */
[----:B------:R-:W-:-:S04]  /*0be0*/  FFMA R15, R18, R16, R15 ;  /* 0x00000010120f7223 */ /* 0x000fc8000000000f */
[----:B------:R-:W-:-:S04]  /*0bf0*/  FFMA R16, R17, R15, R2 ;  /* 0x0000000f11107223 */ /* 0x000fc80000000002 */
[----:B------:R-:W-:-:S05]  /*0c00*/  FFMA R2, R18, R16, R15 ;  /* 0x0000001012027223 */ /* 0x000fca000000000f */
[----:B------:R-:W-:-:S04]  /*0c10*/  SHF.R.U32.HI R12, RZ, 0x17, R2 ;  /* 0x00000017ff0c7819 */ /* 0x000fc80000011602 */
[----:B------:R-:W-:-:S05]  /*0c20*/  LOP3.LUT R12, R12, 0xff, RZ, 0xc0, !PT ;  /* 0x000000ff0c0c7812 */ /* 0x000fca00078ec0ff */
[----:B------:R-:W-:-:S04]  /*0c30*/  IMAD.IADD R14, R12, 0x1, R13 ;  /* 0x000000010c0e7824 */ /* 0x000fc800078e020d */
[----:B------:R-:W-:-:S05]  /*0c40*/  VIADD R10, R14, 0xffffffff ;  /* 0xffffffff0e0a7836 */ /* 0x000fca0000000000 */
[----:B------:R-:W-:-:S13]  /*0c50*/  ISETP.GE.U32.AND P0, PT, R10, 0xfe, PT ;  /* 0x000000fe0a00780c */ /* 0x000fda0003f06070 */
[----:B------:R-:W-:Y:S05]  /*0c60*/  @!P0 BRA `(.L_x_13) ;  /* 0x0000000000808947 */ /* 0x000fea0003800000 */
[----:B------:R-:W-:-:S13]  /*0c70*/  ISETP.GT.AND P0, PT, R14, 0xfe, PT ;  /* 0x000000fe0e00780c */ /* 0x000fda0003f04270 */
[----:B------:R-:W-:Y:S05]  /*0c80*/  @P0 BRA `(.L_x_14) ;  /* 0x00000000006c0947 */ /* 0x000fea0003800000 */
[----:B------:R-:W-:-:S13]  /*0c90*/  ISETP.GE.AND P0, PT, R14, 0x1, PT ;  /* 0x000000010e00780c */ /* 0x000fda0003f06270 */
[----:B------:R-:W-:Y:S05]  /*0ca0*/  @P0 BRA `(.L_x_15) ;  /* 0x0000000000740947 */ /* 0x000fea0003800000 */
[----:B------:R-:W-:Y:S02]  /*0cb0*/  ISETP.GE.AND P0, PT, R14, -0x18, PT ;  /* 0xffffffe80e00780c */ /* 0x000fe40003f06270 */
[----:B------:R-:W-:-:S11]  /*0cc0*/  LOP3.LUT R2, R2, 0x80000000, RZ, 0xc0, !PT ;  /* 0x8000000002027812 */ /* 0x000fd600078ec0ff */
[----:B------:R-:W-:Y:S05]  /*0cd0*/  @!P0 BRA `(.L_x_15) ;  /* 0x0000000000688947 */ /* 0x000fea0003800000 */
[CCC-:B------:R-:W-:Y:S01]  /*0ce0*/  FFMA.RZ R10, R18.reuse, R16.reuse, R15.reuse ;  /* 0x00000010120a7223 */ /* 0x1c0fe2000000c00f */
[-CC-:B------:R-:W-:Y:S01]  /*0cf0*/  FFMA.RM R13, R18, R16.reuse, R15.reuse ;  /* 0x00000010120d7223 */ /* 0x180fe2000000400f */
[C---:B------:R-:W-:Y:S02]  /*0d00*/  ISETP.NE.AND P2, PT, R14.reuse, RZ, PT ;  /* 0x000000ff0e00720c */ /* 0x040fe40003f45270 */
[----:B------:R-:W-:Y:S02]  /*0d10*/  ISETP.NE.AND P1, PT, R14, RZ, PT ;  /* 0x000000ff0e00720c */ /* 0x000fe40003f25270 */
[----:B------:R-:W-:Y:S01]  /*0d20*/  LOP3.LUT R12, R10, 0x7fffff, RZ, 0xc0, !PT ;  /* 0x007fffff0a0c7812 */ /* 0x000fe200078ec0ff */
[----:B------:R-:W-:Y:S01]  /*0d30*/  FFMA.RP R10, R18, R16, R15 ;  /* 0x00000010120a7223 */ /* 0x000fe2000000800f */
[C---:B------:R-:W-:Y:S01]  /*0d40*/  VIADD R15, R14.reuse, 0x20 ;  /* 0x000000200e0f7836 */ /* 0x040fe20000000000 */
[----:B------:R-:W-:Y:S02]  /*0d50*/  IADD3 R14, PT, PT, -R14, RZ, RZ ;  /* 0x000000ff0e0e7210 */ /* 0x000fe40007ffe1ff */
[----:B------:R-:W-:-:S02]  /*0d60*/  LOP3.LUT R12, R12, 0x800000, RZ, 0xfc, !PT ;  /* 0x008000000c0c7812 */ /* 0x000fc400078efcff */
[----:B------:R-:W-:Y:S02]  /*0d70*/  FSETP.NEU.FTZ.AND P0, PT, R10, R13, PT ;  /* 0x0000000d0a00720b */ /* 0x000fe40003f1d000 */
[----:B------:R-:W-:Y:S02]  /*0d80*/  SHF.L.U32 R15, R12, R15, RZ ;  /* 0x0000000f0c0f7219 */ /* 0x000fe400000006ff */
[----:B------:R-:W-:Y:S02]  /*0d90*/  SEL R13, R14, RZ, P2 ;  /* 0x000000ff0e0d7207 */ /* 0x000fe40001000000 */
[----:B------:R-:W-:Y:S02]  /*0da0*/  ISETP.NE.AND P1, PT, R15, RZ, P1 ;  /* 0x000000ff0f00720c */ /* 0x000fe40000f25270 */
[----:B------:R-:W-:Y:S02]  /*0db0*/  SHF.R.U32.HI R13, RZ, R13, R12 ;  /* 0x0000000dff0d7219 */ /* 0x000fe4000001160c */
[----:B------:R-:W-:-:S02]  /*0dc0*/  PLOP3.LUT P0, PT, P0, P1, PT, 0xf8, 0x8f ;  /* 0x00000000008f781c */ /* 0x000fc40000703f70 */
[----:B------:R-:W-:Y:S02]  /*0dd0*/  SHF.R.U32.HI R15, RZ, 0x1, R13 ;  /* 0x00000001ff0f7819 */ /* 0x000fe4000001160d */
[----:B------:R-:W-:-:S04]  /*0de0*/  SEL R10, RZ, 0x1, !P0 ;  /* 0x00000001ff0a7807 */ /* 0x000fc80004000000 */
[----:B------:R-:W-:-:S04]  /*0df0*/  LOP3.LUT R10, R10, 0x1, R15, 0xf8, !PT ;  /* 0x000000010a0a7812 */ /* 0x000fc800078ef80f */
[----:B------:R-:W-:-:S05]  /*0e00*/  LOP3.LUT R10, R10, R13, RZ, 0xc0, !PT ;  /* 0x0000000d0a0a7212 */ /* 0x000fca00078ec0ff */
[----:B------:R-:W-:-:S05]  /*0e10*/  IMAD.IADD R15, R15, 0x1, R10 ;  /* 0x000000010f0f7824 */ /* 0x000fca00078e020a */
[----:B------:R-:W-:Y:S01]  /*0e20*/  LOP3.LUT R2, R15, R2, RZ, 0xfc, !PT ;  /* 0x000000020f027212 */ /* 0x000fe200078efcff */
[----:B------:R-:W-:Y:S06]  /*0e30*/  BRA `(.L_x_15) ;  /* 0x0000000000107947 */ /* 0x000fec0003800000 */
.L_x_14:
[----:B------:R-:W-:-:S04]  /*0e40*/  LOP3.LUT R2, R2, 0x80000000, RZ, 0xc0, !PT ;  /* 0x8000000002027812 */ /* 0x000fc800078ec0ff */
[----:B------:R-:W-:Y:S01]  /*0e50*/  LOP3.LUT R2, R2, 0x7f800000, RZ, 0xfc, !PT ;  /* 0x7f80000002027812 */ /* 0x000fe200078efcff */
[----:B------:R-:W-:Y:S06]  /*0e60*/  BRA `(.L_x_15) ;  /* 0x0000000000047947 */ /* 0x000fec0003800000 */
.L_x_13:
[----:B------:R-:W-:-:S07]  /*0e70*/  IMAD R2, R13, 0x800000, R2 ;  /* 0x008000000d027824 */ /* 0x000fce00078e0202 */
.L_x_15:
[----:B------:R-:W-:Y:S05]  /*0e80*/  BSYNC.RECONVERGENT B2 ;  /* 0x0000000000027941 */ /* 0x000fea0003800200 */
.L_x_12:
[----:B------:R-:W-:Y:S05]  /*0e90*/  BRA `(.L_x_16) ;  /* 0x0000000000207947 */ /* 0x000fea0003800000 */
.L_x_11:
[----:B------:R-:W-:-:S04]  /*0ea0*/  LOP3.LUT R2, R13, 0x80000000, R2, 0x48, !PT ;  /* 0x800000000d027812 */ /* 0x000fc800078e4802 */
[----:B------:R-:W-:Y:S01]  /*0eb0*/  LOP3.LUT R2, R2, 0x7f800000, RZ, 0xfc, !PT ;  /* 0x7f80000002027812 */ /* 0x000fe200078efcff */
[----:B------:R-:W-:Y:S06]  /*0ec0*/  BRA `(.L_x_16) ;  /* 0x0000000000147947 */ /* 0x000fec0003800000 */
.L_x_10:
[----:B------:R-:W-:Y:S01]  /*0ed0*/  LOP3.LUT R2, R13, 0x80000000, R2, 0x48, !PT ;  /* 0x800000000d027812 */ /* 0x000fe200078e4802 */
[----:B------:R-:W-:Y:S06]  /*0ee0*/  BRA `(.L_x_16) ;  /* 0x00000000000c7947 */ /* 0x000fec0003800000 */
.L_x_9:
[----:B------:R-:W0:Y:S01]  /*0ef0*/  MUFU.RSQ R2, -QNAN ;  /* 0xffc0000000027908 */ /* 0x000e220000001400 */
[----:B------:R-:W-:Y:S05]  /*0f00*/  BRA `(.L_x_16) ;  /* 0x0000000000047947 */ /* 0x000fea0003800000 */
.L_x_8:
[----:B------:R-:W-:-:S07]  /*0f10*/  FADD.FTZ R2, R2, R3 ;  /* 0x0000000302027221 */ /* 0x000fce0000010000 */
.L_x_16:
[----:B------:R-:W-:Y:S05]  /*0f20*/  BSYNC.RECONVERGENT B1 ;  /* 0x0000000000017941 */ /* 0x000fea0003800200 */
.L_x_6:
[----:B------:R-:W-:Y:S02]  /*0f30*/  IMAD.MOV.U32 R12, RZ, RZ, R6 ;  /* 0x000000ffff0c7224 */ /* 0x000fe400078e0006 */
[----:B------:R-:W-:-:S04]  /*0f40*/  IMAD.MOV.U32 R13, RZ, RZ, 0x0 ;  /* 0x00000000ff0d7424 */ /* 0x000fc800078e00ff */
[----:B0-----:R-:W-:Y:S05]  /*0f50*/  RET.REL.NODEC R12 `(_Z13shfl_xor_syncPiPmPjS_S0_) ;  /* 0xfffffff00c287950 */ /* 0x001fea0003c3ffff */
.L_x_17:
[----:B------:R-:W-:-:S00]  /*0f60*/  BRA `(.L_x_17) ;  /* 0xfffffffc00fc7947 */ /* 0x000fc0000383ffff */
[----:B------:R-:W-:-:S00]  /*0f70*/  NOP ;  /* 0x0000000000007918 */ /* 0x000fc00000000000 */
        /* <DEDUP_REMOVED lines=8> */
.L_x_67:


//--------------------- .text._Z14shfl_down_syncPiPmPjS1_S0_ --------------------------
	.section	.text._Z14shfl_down_syncPiPmPjS1_S0_,"ax",@progbits
	.align	128
        .global         _Z14shfl_down_syncPiPmPjS1_S0_
        .type           _Z14shfl_down_syncPiPmPjS1_S0_,@function
        .size           _Z14shfl_down_syncPiPmPjS1_S0_,(.L_x_69 - _Z14shfl_down_syncPiPmPjS1_S0_)
        .other          _Z14shfl_down_syncPiPmPjS1_S0_,@"STO_CUDA_ENTRY STV_DEFAULT"
_Z14shfl_down_syncPiPmPjS1_S0_:
.text._Z14shfl_down_syncPiPmPjS1_S0_:
        /* <DEDUP_REMOVED lines=33> */
.L_x_18:
[----:B------:R-:W-:-:S07]  /*0210*/  MOV R2, 0x230 ;  /* 0x0000023000027802 */ /* 0x000fce0000000f00 */
[----:B------:R-:W-:Y:S05]  /*0220*/  CALL.REL.NOINC `($__internal_2_$__cuda_sm20_rem_u64) ;  /* 0x00000000008c7944 */ /* 0x000fea0003c00000 */
.L_x_19:
[----:B------:R-:W0:Y:S02]  /*0230*/  LDC.64 R2, c[0x0][0x398] ;  /* 0x0000e600ff027b82 */ /* 0x000e240000000a00 */
[----:B0-----:R-:W2:Y:S02]  /*0240*/  LDG.E R3, desc[UR4][R2.64] ;  /* 0x0000000402037981 */ /* 0x001ea4000c1e1900 */
[----:B--2---:R-:W-:-:S05]  /*0250*/  IMAD.IADD R8, R3, 0x1, R8 ;  /* 0x0000000103087824 */ /* 0x004fca00078e0208 */
[----:B------:R-:W-:Y:S02]  /*0260*/  ISETP.GT.U32.AND P0, PT, R4, R8, PT ;  /* 0x000000080400720c */ /* 0x000fe40003f04070 */
[----:B------:R-:W-:-:S04]  /*0270*/  SHF.R.S32.HI R9, RZ, 0x1f, R8 ;  /* 0x0000001fff097819 */ /* 0x000fc80000011408 */
[----:B------:R-:W-:-:S13]  /*0280*/  ISETP.GT.U32.AND.EX P0, PT, R5, R9, PT, P0 ;  /* 0x000000090500720c */ /* 0x000fda0003f04100 */
[----:B------:R-:W-:Y:S05]  /*0290*/  @!P0 EXIT ;  /* 0x000000000000894d */ /* 0x000fea0003800000 */
[----:B------:R-:W0:Y:S01]  /*02a0*/  I2F.U64 R3, R4 ;  /* 0x0000000400037312 */ /* 0x000e220000301000 */
[----:B------:R-:W-:Y:S07]  /*02b0*/  BSSY.RECONVERGENT B0, `(.L_x_20) ;  /* 0x000000c000007945 */ /* 0x000fee0003800200 */
[----:B0-----:R-:W0:Y:S08]  /*02c0*/  MUFU.RCP R2, R3 ;  /* 0x0000000300027308 */ /* 0x001e300000001000 */
[----:B------:R-:W1:Y:S01]  /*02d0*/  FCHK P0, R0, R3 ;  /* 0x0000000300007302 */ /* 0x000e620000000000 */
[----:B0-----:R-:W-:-:S04]  /*02e0*/  FFMA R11, -R3, R2, 1 ;  /* 0x3f800000030b7423 */ /* 0x001fc80000000102 */
[----:B------:R-:W-:-:S04]  /*02f0*/  FFMA R11, R2, R11, R2 ;  /* 0x0000000b020b7223 */ /* 0x000fc80000000002 */
[----:B------:R-:W-:-:S04]  /*0300*/  FFMA R2, R0, R11, RZ ;  /* 0x0000000b00027223 */ /* 0x000fc800000000ff */
[----:B------:R-:W-:-:S04]  /*0310*/  FFMA R6, -R3, R2, R0 ;  /* 0x0000000203067223 */ /* 0x000fc80000000100 */
[----:B------:R-:W-:Y:S01]  /*0320*/  FFMA R6, R11, R6, R2 ;  /* 0x000000060b067223 */ /* 0x000fe20000000002 */
[----:B-1----:R-:W-:Y:S06]  /*0330*/  @!P0 BRA `(.L_x_21) ;  /* 0x00000000000c8947 */ /* 0x002fec0003800000 */
[----:B------:R-:W-:-:S07]  /*0340*/  MOV R2, 0x360 ;  /* 0x0000036000027802 */ /* 0x000fce0000000f00 */
[----:B------:R-:W-:Y:S05]  /*0350*/  CALL.REL.NOINC `($__internal_3_$__cuda_sm3x_div_rn_noftz_f32_slowpath) ;  /* 0x0000000400287944 */ /* 0x000fea0003c00000 */
[----:B------:R-:W-:-:S07]  /*0360*/  IMAD.MOV.U32 R6, RZ, RZ, R0 ;  /* 0x000000ffff067224 */ /* 0x000fce00078e0000 */
.L_x_21:
[----:B------:R-:W-:Y:S05]  /*0370*/  BSYNC.RECONVERGENT B0 ;  /* 0x0000000000007941 */ /* 0x000fea0003800200 */
.L_x_20:
[----:B------:R-:W0:Y:S01]  /*0380*/  F2I.FLOOR.NTZ R3, R6 ;  /* 0x0000000600037305 */ /* 0x000e220000207100 */
[----:B------:R-:W1:Y:S01]  /*0390*/  LDCU.64 UR6, c[0x0][0x380] ;  /* 0x00007000ff0677ac */ /* 0x000e620008000a00 */
[----:B0-----:R-:W-:Y:S01]  /*03a0*/  SHF.R.S32.HI R11, RZ, 0x1f, R3 ;  /* 0x0000001fff0b7819 */ /* 0x001fe20000011403 */
[-C--:B------:R-:W-:Y:S02]  /*03b0*/  IMAD R0, R5, R3.reuse, RZ ;  /* 0x0000000305007224 */ /* 0x080fe400078e02ff */
[----:B------:R-:W-:-:S04]  /*03c0*/  IMAD.WIDE.U32 R8, R4, R3, R8 ;  /* 0x0000000304087225 */ /* 0x000fc800078e0008 */
[----:B------:R-:W-:Y:S01]  /*03d0*/  IMAD R3, R4, R11, R0 ;  /* 0x0000000b04037224 */ /* 0x000fe200078e0200 */
[----:B-1----:R-:W-:-:S03]  /*03e0*/  LEA R2, P0, R8, UR6, 0x2 ;  /* 0x0000000608027c11 */ /* 0x002fc6000f8010ff */
[----:B------:R-:W-:-:S05]  /*03f0*/  IMAD.IADD R3, R9, 0x1, R3 ;  /* 0x0000000109037824 */ /* 0x000fca00078e0203 */
[----:B------:R-:W-:-:S06]  /*0400*/  LEA.HI.X R3, R8, UR7, R3, 0x2, P0 ;  /* 0x0000000708037c11 */ /* 0x000fcc00080f1403 */
[----:B------:R-:W2:Y:S01]  /*0410*/  LDG.E R3, desc[UR4][R2.64] ;  /* 0x0000000402037981 */ /* 0x000ea2000c1e1900 */
[----:B------:R-:W-:-:S04]  /*0420*/  LEA R4, P0, R7, UR6, 0x2 ;  /* 0x0000000607047c11 */ /* 0x000fc8000f8010ff */
[----:B------:R-:W-:-:S05]  /*0430*/  LEA.HI.X R5, R7, UR7, RZ, 0x2, P0 ;  /* 0x0000000707057c11 */ /* 0x000fca00080f14ff */
[----:B--2---:R-:W-:Y:S01]  /*0440*/  STG.E desc[UR4][R4.64], R3 ;  /* 0x0000000304007986 */ /* 0x004fe2000c101904 */
[----:B------:R-:W-:Y:S05]  /*0450*/  EXIT ;  /* 0x000000000000794d */ /* 0x000fea0003800000 */
        .weak           $__internal_2_$__cuda_sm20_rem_u64
        .type           $__internal_2_$__cuda_sm20_rem_u64,@function
        .size           $__internal_2_$__cuda_sm20_rem_u64,($__internal_3_$__cuda_sm3x_div_rn_noftz_f32_slowpath - $__internal_2_$__cuda_sm20_rem_u64)
$__internal_2_$__cuda_sm20_rem_u64:
        /* <DEDUP_REMOVED lines=14> */
[----:B------:R-:W-:Y:S01]  /*0540*/  IMAD.HI.U32 R10, P1, R9, R13, R10 ;  /* 0x0000000d090a7227 */ /* 0x000fe2000782000a */
[----:B------:R-:W-:-:S04]  /*0550*/  IADD3.X R3, PT, PT, R3, R9, RZ, P0, !PT ;  /* 0x0000000903037210 */ /* 0x000fc800007fe4ff */
        /* <DEDUP_REMOVED lines=13> */
[----:B------:R-:W-:Y:S02]  /*0630*/  IMAD.X R3, R10, 0x1, R3, P0 ;  /* 0x000000010a037824 */ /* 0x000fe400000e0603 */
[----:B------:R-:W-:-:S03]  /*0640*/  IMAD.HI.U32 R8, R6, R7, RZ ;  /* 0x0000000706087227 */ /* 0x000fc600078e00ff */
[----:B------:R-:W-:Y:S01]  /*0650*/  IADD3.X R3, PT, PT, RZ, RZ, R3, P2, P1 ;  /* 0x000000ffff037210 */ /* 0x000fe200017e2403 */
[----:B------:R-:W-:Y:S02]  /*0660*/  IMAD.MOV.U32 R9, RZ, RZ, RZ ;  /* 0x000000ffff097224 */ /* 0x000fe400078e00ff */
        /* <DEDUP_REMOVED lines=22> */
[----:B------:R-:W-:-:S03]  /*07d0*/  IMAD.MOV.U32 R3, RZ, RZ, 0x0 ;  /* 0x00000000ff037424 */ /* 0x000fc600078e00ff */
[----:B------:R-:W-:Y:S01]  /*07e0*/  SEL R8, R8, 0xffffffff, P1 ;  /* 0xffffffff08087807 */ /* 0x000fe20000800000 */
[----:B------:R-:W-:Y:S06]  /*07f0*/  RET.REL.NODEC R2 `(_Z14shfl_down_syncPiPmPjS1_S0_) ;  /* 0xfffffff802007950 */ /* 0x000fec0003c3ffff */
        .weak           $__internal_3_$__cuda_sm3x_div_rn_noftz_f32_slowpath
        .type           $__internal_3_$__cuda_sm3x_div_rn_noftz_f32_slowpath,@function
        .size           $__internal_3_$__cuda_sm3x_div_rn_noftz_f32_slowpath,(.L_x_69 - $__internal_3_$__cuda_sm3x_div_rn_noftz_f32_slowpath)
$__internal_3_$__cuda_sm3x_div_rn_noftz_f32_slowpath:
[--C-:B------:R-:W-:Y:S01]  /*0800*/  SHF.R.U32.HI R10, RZ, 0x17, R3.reuse ;  /* 0x00000017ff0a7819 */ /* 0x100fe20000011603 */
[----:B------:R-:W-:Y:S01]  /*0810*/  BSSY.RECONVERGENT B1, `(.L_x_22) ;  /* 0x0000064000017945 */ /* 0x000fe20003800200 */
[--C-:B------:R-:W-:Y:S01]  /*0820*/  SHF.R.U32.HI R6, RZ, 0x17, R0.reuse ;  /* 0x00000017ff067819 */ /* 0x100fe20000011600 */
[----:B------:R-:W-:Y:S01]  /*0830*/  IMAD.MOV.U32 R12, RZ, RZ, R0 ;  /* 0x000000ffff0c7224 */ /* 0x000fe200078e0000 */
[----:B------:R-:W-:Y:S01]  /*0840*/  LOP3.LUT R10, R10, 0xff, RZ, 0xc0, !PT ;  /* 0x000000ff0a0a7812 */ /* 0x000fe200078ec0ff */
[----:B------:R-:W-:Y:S01]  /*0850*/  IMAD.MOV.U32 R13, RZ, RZ, R3 ;  /* 0x000000ffff0d7224 */ /* 0x000fe200078e0003 */
[----:B------:R-:W-:Y:S02]  /*0860*/  LOP3.LUT R11, R6, 0xff, RZ, 0xc0, !PT ;  /* 0x000000ff060b7812 */ /* 0x000fe400078ec0ff */
[----:B------:R-:W-:-:S03]  /*0870*/  IADD3 R15, PT, PT, R10, -0x1, RZ ;  /* 0xffffffff0a0f7810 */ /* 0x000fc60007ffe0ff */
[----:B------:R-:W-:Y:S01]  /*0880*/  VIADD R14, R11, 0xffffffff ;  /* 0xffffffff0b0e7836 */ /* 0x000fe20000000000 */
        /* <DEDUP_REMOVED lines=25> */
[----:B------:R-:W-:Y:S02]  /*0a20*/  @!P1 FFMA R13, R3, 1.84467440737095516160e+19, RZ ;  /* 0x5f800000030d9823 */ /* 0x000fe400000000ff */
[----:B------:R-:W-:-:S07]  /*0a30*/  @!P1 VIADD R6, R6, 0x40 ;  /* 0x0000004006069836 */ /* 0x000fce0000000000 */
.L_x_23:
[----:B------:R-:W-:Y:S01]  /*0a40*/  LEA R0, R10, 0xc0800000, 0x17 ;  /* 0xc08000000a007811 */ /* 0x000fe200078eb8ff */
[----:B------:R-:W-:Y:S01]  /*0a50*/  VIADD R11, R11, 0xffffff81 ;  /* 0xffffff810b0b7836 */ /* 0x000fe20000000000 */
[----:B------:R-:W-:Y:S03]  /*0a60*/  BSSY.RECONVERGENT B2, `(.L_x_28) ;  /* 0x0000035000027945 */ /* 0x000fe60003800200 */
[----:B------:R-:W-:Y:S02]  /*0a70*/  IMAD.IADD R13, R13, 0x1, -R0 ;  /* 0x000000010d0d7824 */ /* 0x000fe400078e0a00 */
[C---:B------:R-:W-:Y:S01]  /*0a80*/  IMAD R0, R11.reuse, -0x800000, R12 ;  /* 0xff8000000b007824 */ /* 0x040fe200078e020c */
[----:B------:R-:W-:Y:S01]  /*0a90*/  IADD3 R11, PT, PT, R11, 0x7f, -R10 ;  /* 0x0000007f0b0b7810 */ /* 0x000fe20007ffe80a */
[----:B------:R-:W0:Y:S01]  /*0aa0*/  MUFU.RCP R3, R13 ;  /* 0x0000000d00037308 */ /* 0x000e220000001000 */
[----:B------:R-:W-:-:S02]  /*0ab0*/  FADD.FTZ R15, -R13, -RZ ;  /* 0x800000ff0d0f7221 */ /* 0x000fc40000010100 */
[----:B------:R-:W-:Y:S02]  /*0ac0*/  IADD3 R11, PT, PT, R11, R6, RZ ;  /* 0x000000060b0b7210 */ /* 0x000fe40007ffe0ff */
        /* <DEDUP_REMOVED lines=21> */
[C---:B------:R-:W-:Y:S02]  /*0c20*/  VIADD R11, R13.reuse, 0x20 ;  /* 0x000000200d0b7836 */ /* 0x040fe40000000000 */
[CCC-:B------:R-:W-:Y:S01]  /*0c30*/  FFMA.RM R6, R14.reuse, R12.reuse, R17.reuse ;  /* 0x0000000c0e067223 */ /* 0x1c0fe20000004011 */
[----:B------:R-:W-:Y:S02]  /*0c40*/  ISETP.NE.AND P2, PT, R13, RZ, PT ;  /* 0x000000ff0d00720c */ /* 0x000fe40003f45270 */
[----:B------:R-:W-:Y:S01]  /*0c50*/  LOP3.LUT R10, R3, 0x7fffff, RZ, 0xc0, !PT ;  /* 0x007fffff030a7812 */ /* 0x000fe200078ec0ff */
[----:B------:R-:W-:Y:S01]  /*0c60*/  FFMA.RP R3, R14, R12, R17 ;  /* 0x0000000c0e037223 */ /* 0x000fe20000008011 */
[----:B------:R-:W-:Y:S01]  /*0c70*/  IMAD.MOV R12, RZ, RZ, -R13 ;  /* 0x000000ffff0c7224 */ /* 0x000fe200078e0a0d */
[----:B------:R-:W-:Y:S02]  /*0c80*/  ISETP.NE.AND P1, PT, R13, RZ, PT ;  /* 0x000000ff0d00720c */ /* 0x000fe40003f25270 */
        /* <DEDUP_REMOVED lines=14> */
.L_x_30:
[----:B------:R-:W-:-:S04]  /*0d70*/  LOP3.LUT R0, R0, 0x80000000, RZ, 0xc0, !PT ;  /* 0x8000000000007812 */ /* 0x000fc800078ec0ff */
[----:B------:R-:W-:Y:S01]  /*0d80*/  LOP3.LUT R0, R0, 0x7f800000, RZ, 0xfc, !PT ;  /* 0x7f80000000007812 */ /* 0x000fe200078efcff */
[----:B------:R-:W-:Y:S06]  /*0d90*/  BRA `(.L_x_31) ;  /* 0x0000000000047947 */ /* 0x000fec0003800000 */
.L_x_29:
[----:B------:R-:W-:-:S07]  /*0da0*/  IMAD R0, R11, 0x800000, R0 ;  /* 0x008000000b007824 */ /* 0x000fce00078e0200 */
.L_x_31:
[----:B------:R-:W-:Y:S05]  /*0db0*/  BSYNC.RECONVERGENT B2 ;  /* 0x0000000000027941 */ /* 0x000fea0003800200 */
.L_x_28:
[----:B------:R-:W-:Y:S05]  /*0dc0*/  BRA `(.L_x_32) ;  /* 0x0000000000207947 */ /* 0x000fea0003800000 */
.L_x_27:
[----:B------:R-:W-:-:S04]  /*0dd0*/  LOP3.LUT R0, R13, 0x80000000, R12, 0x48, !PT ;  /* 0x800000000d007812 */ /* 0x000fc800078e480c */
[----:B------:R-:W-:Y:S01]  /*0de0*/  LOP3.LUT R0, R0, 0x7f800000, RZ, 0xfc, !PT ;  /* 0x7f80000000007812 */ /* 0x000fe200078efcff */
[----:B------:R-:W-:Y:S06]  /*0df0*/  BRA `(.L_x_32) ;  /* 0x0000000000147947 */ /* 0x000fec0003800000 */
.L_x_26:
[----:B------:R-:W-:Y:S01]  /*0e00*/  LOP3.LUT R0, R13, 0x80000000, R12, 0x48, !PT ;  /* 0x800000000d007812 */ /* 0x000fe200078e480c */
[----:B------:R-:W-:Y:S06]  /*0e10*/  BRA `(.L_x_32) ;  /* 0x00000000000c7947 */ /* 0x000fec0003800000 */
.L_x_25:
[----:B------:R-:W0:Y:S01]  /*0e20*/  MUFU.RSQ R0, -QNAN ;  /* 0xffc0000000007908 */ /* 0x000e220000001400 */
[----:B------:R-:W-:Y:S05]  /*0e30*/  BRA `(.L_x_32) ;  /* 0x0000000000047947 */ /* 0x000fea0003800000 */
.L_x_24:
[----:B------:R-:W-:-:S07]  /*0e40*/  FADD.FTZ R0, R0, R3 ;  /* 0x0000000300007221 */ /* 0x000fce0000010000 */
.L_x_32:
[----:B------:R-:W-:Y:S05]  /*0e50*/  BSYNC.RECONVERGENT B1 ;  /* 0x0000000000017941 */ /* 0x000fea0003800200 */
.L_x_22:
[----:B------:R-:W-:-:S04]  /*0e60*/  IMAD.MOV.U32 R3, RZ, RZ, 0x0 ;  /* 0x00000000ff037424 */ /* 0x000fc800078e00ff */
[----:B0-----:R-:W-:Y:S05]  /*0e70*/  RET.REL.NODEC R2 `(_Z14shfl_down_syncPiPmPjS1_S0_) ;  /* 0xfffffff002607950 */ /* 0x001fea0003c3ffff */
.L_x_33:
        /* <DEDUP_REMOVED lines=16> */
.L_x_69:


//--------------------- .text._Z12shfl_up_syncPiPmPjS1_S0_ --------------------------
	.section	.text._Z12shfl_up_syncPiPmPjS1_S0_,"ax",@progbits
	.align	128
        .global         _Z12shfl_up_syncPiPmPjS1_S0_
        .type           _Z12shfl_up_syncPiPmPjS1_S0_,@function
        .size           _Z12shfl_up_syncPiPmPjS1_S0_,(.L_x_71 - _Z12shfl_up_syncPiPmPjS1_S0_)
        .other          _Z12shfl_up_syncPiPmPjS1_S0_,@"STO_CUDA_ENTRY STV_DEFAULT"
_Z12shfl_up_syncPiPmPjS1_S0_:
.text._Z12shfl_up_syncPiPmPjS1_S0_:
        /* <DEDUP_REMOVED lines=33> */
.L_x_34:
[----:B------:R-:W-:-:S07]  /*0210*/  MOV R2, 0x230 ;  /* 0x0000023000027802 */ /* 0x000fce0000000f00 */
[----:B------:R-:W-:Y:S05]  /*0220*/  CALL.REL.NOINC `($__internal_4_$__cuda_sm20_rem_u64) ;  /* 0x0000000000887944 */ /* 0x000fea0003c00000 */
.L_x_35:
[----:B------:R-:W0:Y:S02]  /*0230*/  LDC.64 R2, c[0x0][0x398] ;  /* 0x0000e600ff027b82 */ /* 0x000e240000000a00 */
[----:B0-----:R-:W2:Y:S02]  /*0240*/  LDG.E R3, desc[UR4][R2.64] ;  /* 0x0000000402037981 */ /* 0x001ea4000c1e1900 */
[----:B--2---:R-:W-:-:S05]  /*0250*/  IMAD.IADD R8, R8, 0x1, -R3 ;  /* 0x0000000108087824 */ /* 0x004fca00078e0a03 */
[----:B------:R-:W-:-:S13]  /*0260*/  ISETP.GE.AND P0, PT, R8, RZ, PT ;  /* 0x000000ff0800720c */ /* 0x000fda0003f06270 */
        /* <DEDUP_REMOVED lines=12> */
[----:B------:R-:W-:Y:S05]  /*0330*/  CALL.REL.NOINC `($__internal_5_$__cuda_sm3x_div_rn_noftz_f32_slowpath) ;  /* 0x00000004002c7944 */ /* 0x000fea0003c00000 */
[----:B------:R-:W-:-:S07]  /*0340*/  MOV R6, R0 ;  /* 0x0000000000067202 */ /* 0x000fce0000000f00 */
.L_x_37:
[----:B------:R-:W-:Y:S05]  /*0350*/  BSYNC.RECONVERGENT B0 ;  /* 0x0000000000007941 */ /* 0x000fea0003800200 */
.L_x_36:
[----:B------:R-:W0:Y:S01]  /*0360*/  F2I.FLOOR.NTZ R3, R6 ;  /* 0x0000000600037305 */ /* 0x000e220000207100 */
[----:B------:R-:W1:Y:S01]  /*0370*/  LDCU.64 UR6, c[0x0][0x380] ;  /* 0x00007000ff0677ac */ /* 0x000e620008000a00 */
[----:B------:R-:W-:Y:S01]  /*0380*/  IMAD.MOV.U32 R9, RZ, RZ, RZ ;  /* 0x000000ffff097224 */ /* 0x000fe200078e00ff */
        /* <DEDUP_REMOVED lines=12> */
        .weak           $__internal_4_$__cuda_sm20_rem_u64
        .type           $__internal_4_$__cuda_sm20_rem_u64,@function
        .size           $__internal_4_$__cuda_sm20_rem_u64,($__internal_5_$__cuda_sm3x_div_rn_noftz_f32_slowpath - $__internal_4_$__cuda_sm20_rem_u64)
$__internal_4_$__cuda_sm20_rem_u64:
        /* <DEDUP_REMOVED lines=22> */
[----:B------:R-:W-:-:S03]  /*05b0*/  IMAD.HI.U32 R10, R11, R9, RZ ;  /* 0x000000090b0a7227 */ /* 0x000fc600078e00ff */
[----:B------:R-:W-:-:S05]  /*05c0*/  IADD3.X R8, PT, PT, RZ, ~R6, RZ, P0, !PT ;  /* 0x80000006ff087210 */ /* 0x000fca00007fe4ff */
        /* <DEDUP_REMOVED lines=23> */
[C---:B------:R-:W-:Y:S02]  /*0740*/  ISETP.NE.U32.AND P1, PT, R4.reuse, RZ, PT ;  /* 0x000000ff0400720c */ /* 0x040fe40003f25070 */
[----:B------:R-:W-:Y:S02]  /*0750*/  SEL R3, R3, R13, P0 ;  /* 0x0000000d03037207 */ /* 0x000fe40000000000 */
[----:B------:R-:W-:Y:S02]  /*0760*/  SEL R9, R9, R11, P0 ;  /* 0x0000000b09097207 */ /* 0x000fe40000000000 */
[----:B------:R-:W-:Y:S02]  /*0770*/  ISETP.GE.U32.AND P0, PT, R3, R4, PT ;  /* 0x000000040300720c */ /* 0x000fe40003f06070 */
[----:B------:R-:W-:-:S02]  /*0780*/  IADD3 R8, PT, PT, -R4, R3, RZ ;  /* 0x0000000304087210 */ /* 0x000fc40007ffe1ff */
[----:B------:R-:W-:Y:S02]  /*0790*/  ISETP.GE.U32.AND.EX P0, PT, R9, R5, PT, P0 ;  /* 0x000000050900720c */ /* 0x000fe40003f06100 */
[----:B------:R-:W-:Y:S02]  /*07a0*/  ISETP.NE.AND.EX P1, PT, R5, RZ, PT, P1 ;  /* 0x000000ff0500720c */ /* 0x000fe40003f25310 */
[----:B------:R-:W-:Y:S01]  /*07b0*/  SEL R8, R8, R3, P0 ;  /* 0x0000000308087207 */ /* 0x000fe20000000000 */
[----:B------:R-:W-:-:S03]  /*07c0*/  IMAD.MOV.U32 R3, RZ, RZ, 0x0 ;  /* 0x00000000ff037424 */ /* 0x000fc600078e00ff */
[----:B------:R-:W-:Y:S01]  /*07d0*/  SEL R8, R8, 0xffffffff, P1 ;  /* 0xffffffff08087807 */ /* 0x000fe20000800000 */
[----:B------:R-:W-:Y:S06]  /*07e0*/  RET.REL.NODEC R2 `(_Z12shfl_up_syncPiPmPjS1_S0_) ;  /* 0xfffffff802047950 */ /* 0x000fec0003c3ffff */
        .weak           $__internal_5_$__cuda_sm3x_div_rn_noftz_f32_slowpath
        .type           $__internal_5_$__cuda_sm3x_div_rn_noftz_f32_slowpath,@function
        .size           $__internal_5_$__cuda_sm3x_div_rn_noftz_f32_slowpath,(.L_x_71 - $__internal_5_$__cuda_sm3x_div_rn_noftz_f32_slowpath)
$__internal_5_$__cuda_sm3x_div_rn_noftz_f32_slowpath:
[--C-:B------:R-:W-:Y:S01]  /*07f0*/  SHF.R.U32.HI R10, RZ, 0x17, R3.reuse ;  /* 0x00000017ff0a7819 */ /* 0x100fe20000011603 */
[----:B------:R-:W-:Y:S01]  /*0800*/  BSSY.RECONVERGENT B1, `(.L_x_38) ;  /* 0x0000064000017945 */ /* 0x000fe20003800200 */
[--C-:B------:R-:W-:Y:S01]  /*0810*/  SHF.R.U32.HI R6, RZ, 0x17, R0.reuse ;  /* 0x00000017ff067819 */ /* 0x100fe20000011600 */
[----:B------:R-:W-:Y:S01]  /*0820*/  IMAD.MOV.U32 R12, RZ, RZ, R0 ;  /* 0x000000ffff0c7224 */ /* 0x000fe200078e0000 */
[----:B------:R-:W-:Y:S01]  /*0830*/  LOP3.LUT R10, R10, 0xff, RZ, 0xc0, !PT ;  /* 0x000000ff0a0a7812 */ /* 0x000fe200078ec0ff */
[----:B------:R-:W-:Y:S01]  /*0840*/  IMAD.MOV.U32 R13, RZ, RZ, R3 ;  /* 0x000000ffff0d7224 */ /* 0x000fe200078e0003 */
        /* <DEDUP_REMOVED lines=25> */
[----:B------:R-:W-:Y:S01]  /*09e0*/  @P0 MOV R6, RZ ;  /* 0x000000ff00060202 */ /* 0x000fe20000000f00 */
[----:B------:R-:W-:Y:S02]  /*09f0*/  @!P0 IMAD.MOV.U32 R6, RZ, RZ, -0x40 ;  /* 0xffffffc0ff068424 */ /* 0x000fe400078e00ff */
[----:B------:R-:W-:Y:S01]  /*0a00*/  @!P0 FFMA R12, R0, 1.84467440737095516160e+19, RZ ;  /* 0x5f800000000c8823 */ /* 0x000fe200000000ff */
[----:B------:R-:W-:Y:S01]  /*0a10*/  @!P1 FFMA R13, R3, 1.84467440737095516160e+19, RZ ;  /* 0x5f800000030d9823 */ /* 0x000fe200000000ff */
[----:B------:R-:W-:-:S07]  /*0a20*/  @!P1 VIADD R6, R6, 0x40 ;  /* 0x0000004006069836 */ /* 0x000fce0000000000 */
.L_x_39:
[----:B------:R-:W-:Y:S01]  /*0a30*/  LEA R0, R10, 0xc0800000, 0x17 ;  /* 0xc08000000a007811 */ /* 0x000fe200078eb8ff */
[----:B------:R-:W-:Y:S01]  /*0a40*/  VIADD R11, R11, 0xffffff81 ;  /* 0xffffff810b0b7836 */ /* 0x000fe20000000000 */
[----:B------:R-:W-:Y:S03]  /*0a50*/  BSSY.RECONVERGENT B2, `(.L_x_44) ;  /* 0x0000035000027945 */ /* 0x000fe60003800200 */
[----:B------:R-:W-:Y:S02]  /*0a60*/  IMAD.IADD R13, R13, 0x1, -R0 ;  /* 0x000000010d0d7824 */ /* 0x000fe400078e0a00 */
[C---:B------:R-:W-:Y:S01]  /*0a70*/  IMAD R0, R11.reuse, -0x800000, R12 ;  /* 0xff8000000b007824 */ /* 0x040fe200078e020c */
[----:B------:R-:W-:Y:S01]  /*0a80*/  IADD3 R11, PT, PT, R11, 0x7f, -R10 ;  /* 0x0000007f0b0b7810 */ /* 0x000fe20007ffe80a */
[----:B------:R-:W0:Y:S01]  /*0a90*/  MUFU.RCP R3, R13 ;  /* 0x0000000d00037308 */ /* 0x000e220000001000 */
[----:B------:R-:W-:-:S03]  /*0aa0*/  FADD.FTZ R15, -R13, -RZ ;  /* 0x800000ff0d0f7221 */ /* 0x000fc60000010100 */
        /* <DEDUP_REMOVED lines=10> */
[----:B------:R-:W-:-:S05]  /*0b50*/  IMAD.IADD R13, R3, 0x1, R11 ;  /* 0x00000001030d7824 */ /* 0x000fca00078e020b */
[----:B------:R-:W-:-:S04]  /*0b60*/  IADD3 R3, PT, PT, R13, -0x1, RZ ;  /* 0xffffffff0d037810 */ /* 0x000fc80007ffe0ff */
        /* <DEDUP_REMOVED lines=31> */
.L_x_46:
[----:B------:R-:W-:-:S04]  /*0d60*/  LOP3.LUT R0, R0, 0x80000000, RZ, 0xc0, !PT ;  /* 0x8000000000007812 */ /* 0x000fc800078ec0ff */
[----:B------:R-:W-:Y:S01]  /*0d70*/  LOP3.LUT R0, R0, 0x7f800000, RZ, 0xfc, !PT ;  /* 0x7f80000000007812 */ /* 0x000fe200078efcff */
[----:B------:R-:W-:Y:S06]  /*0d80*/  BRA `(.L_x_47) ;  /* 0x0000000000047947 */ /* 0x000fec0003800000 */
.L_x_45:
[----:B------:R-:W-:-:S07]  /*0d90*/  IMAD R0, R11, 0x800000, R0 ;  /* 0x008000000b007824 */ /* 0x000fce00078e0200 */
.L_x_47:
[----:B------:R-:W-:Y:S05]  /*0da0*/  BSYNC.RECONVERGENT B2 ;  /* 0x0000000000027941 */ /* 0x000fea0003800200 */
.L_x_44:
[----:B------:R-:W-:Y:S05]  /*0db0*/  BRA `(.L_x_48) ;  /* 0x0000000000207947 */ /* 0x000fea0003800000 */
.L_x_43:
[----:B------:R-:W-:-:S04]  /*0dc0*/  LOP3.LUT R0, R13, 0x80000000, R12, 0x48, !PT ;  /* 0x800000000d007812 */ /* 0x000fc800078e480c */
[----:B------:R-:W-:Y:S01]  /*0dd0*/  LOP3.LUT R0, R0, 0x7f800000, RZ, 0xfc, !PT ;  /* 0x7f80000000007812 */ /* 0x000fe200078efcff */
[----:B------:R-:W-:Y:S06]  /*0de0*/  BRA `(.L_x_48) ;  /* 0x0000000000147947 */ /* 0x000fec0003800000 */
.L_x_42:
[----:B------:R-:W-:Y:S01]  /*0df0*/  LOP3.LUT R0, R13, 0x80000000, R12, 0x48, !PT ;  /* 0x800000000d007812 */ /* 0x000fe200078e480c */
[----:B------:R-:W-:Y:S06]  /*0e00*/  BRA `(.L_x_48) ;  /* 0x00000000000c7947 */ /* 0x000fec0003800000 */
.L_x_41:
[----:B------:R-:W0:Y:S01]  /*0e10*/  MUFU.RSQ R0, -QNAN ;  /* 0xffc0000000007908 */ /* 0x000e220000001400 */
[----:B------:R-:W-:Y:S05]  /*0e20*/  BRA `(.L_x_48) ;  /* 0x0000000000047947 */ /* 0x000fea0003800000 */
.L_x_40:
[----:B------:R-:W-:-:S07]  /*0e30*/  FADD.FTZ R0, R0, R3 ;  /* 0x0000000300007221 */ /* 0x000fce0000010000 */
.L_x_48:
[----:B------:R-:W-:Y:S05]  /*0e40*/  BSYNC.RECONVERGENT B1 ;  /* 0x0000000000017941 */ /* 0x000fea0003800200 */
.L_x_38:
[----:B------:R-:W-:-:S04]  /*0e50*/  IMAD.MOV.U32 R3, RZ, RZ, 0x0 ;  /* 0x00000000ff037424 */ /* 0x000fc800078e00ff */
[----:B0-----:R-:W-:Y:S05]  /*0e60*/  RET.REL.NODEC R2 `(_Z12shfl_up_syncPiPmPjS1_S0_) ;  /* 0xfffffff002647950 */ /* 0x001fea0003c3ffff */
.L_x_49:
        /* <DEDUP_REMOVED lines=9> */
.L_x_71:


//--------------------- .text._Z9shfl_syncPiPmPjS_S0_ --------------------------
	.section	.text._Z9shfl_syncPiPmPjS_S0_,"ax",@progbits
	.align	128
        .global         _Z9shfl_syncPiPmPjS_S0_
        .type           _Z9shfl_syncPiPmPjS_S0_,@function
        .size           _Z9shfl_syncPiPmPjS_S0_,(.L_x_73 - _Z9shfl_syncPiPmPjS_S0_)
        .other          _Z9shfl_syncPiPmPjS_S0_,@"STO_CUDA_ENTRY STV_DEFAULT"
_Z9shfl_syncPiPmPjS_S0_:
.text._Z9shfl_syncPiPmPjS_S0_:
        /* <DEDUP_REMOVED lines=11> */
[----:B------:R-:W-:Y:S01]  /*00b0*/  I2FP.F32.U32 R0, R2 ;  /* 0x0000000200007245 */ /* 0x000fe20000201000 */
[----:B------:R-:W-:Y:S01]  /*00c0*/  BSSY.RECONVERGENT B0, `(.L_x_50) ;  /* 0x000000d000007945 */ /* 0x000fe20003800200 */
[----:B--2---:R-:W0:Y:S08]  /*00d0*/  I2F.U64 R7, R4 ;  /* 0x0000000400077312 */ /* 0x004e300000301000 */
        /* <DEDUP_REMOVED lines=9> */
[----:B------:R-:W-:Y:S05]  /*0170*/  CALL.REL.NOINC `($__internal_7_$__cuda_sm3x_div_rn_noftz_f32_slowpath) ;  /* 0x0000000400d07944 */ /* 0x000fea0003c00000 */
[----:B------:R-:W-:-:S07]  /*0180*/  IMAD.MOV.U32 R10, RZ, RZ, R0 ;  /* 0x000000ffff0a7224 */ /* 0x000fce00078e0000 */
.L_x_51:
[----:B------:R-:W-:Y:S05]  /*0190*/  BSYNC.RECONVERGENT B0 ;  /* 0x0000000000007941 */ /* 0x000fea0003800200 */
.L_x_50:
[----:B------:R-:W0:Y:S02]  /*01a0*/  LDC.64 R8, c[0x0][0x398] ;  /* 0x0000e600ff087b82 */ /* 0x000e240000000a00 */
[----:B0-----:R-:W2:Y:S01]  /*01b0*/  LDG.E R3, desc[UR4][R8.64] ;  /* 0x0000000408037981 */ /* 0x001ea2000c1e1900 */
[----:B------:R-:W-:Y:S01]  /*01c0*/  IADD3 R4, P0, PT, R4, -0x1, RZ ;  /* 0xffffffff04047810 */ /* 0x000fe20007f1e0ff */
[----:B------:R-:W0:Y:S03]  /*01d0*/  FRND.FLOOR R0, R10 ;  /* 0x0000000a00007307 */ /* 0x000e260000205000 */
[----:B------:R-:W-:Y:S01]  /*01e0*/  IADD3.X R5, PT, PT, R5, -0x1, RZ, P0, !PT ;  /* 0xffffffff05057810 */ /* 0x000fe200007fe4ff */
[----:B0-----:R-:W-:Y:S01]  /*01f0*/  FMUL R0, R7, R0 ;  /* 0x0000000007007220 */ /* 0x001fe20000400000 */
[----:B--2---:R-:W-:-:S04]  /*0200*/  SHF.R.S32.HI R6, RZ, 0x1f, R3 ;  /* 0x0000001fff067819 */ /* 0x004fc80000011403 */
[----:B------:R-:W-:-:S04]  /*0210*/  LOP3.LUT R11, R6, R5, RZ, 0xfc, !PT ;  /* 0x00000005060b7212 */ /* 0x000fc800078efcff */
[----:B------:R-:W-:-:S13]  /*0220*/  ISETP.NE.U32.AND P0, PT, R11, RZ, PT ;  /* 0x000000ff0b00720c */ /* 0x000fda0003f05070 */
[----:B------:R-:W-:Y:S05]  /*0230*/  @P0 BRA `(.L_x_52) ;  /* 0x0000000000500947 */ /* 0x000fea0003800000 */
[----:B------:R-:W0:Y:S01]  /*0240*/  I2F.U32.RP R5, R4 ;  /* 0x0000000400057306 */ /* 0x000e220000209000 */
[----:B------:R-:W-:-:S07]  /*0250*/  ISETP.NE.U32.AND P1, PT, R4, RZ, PT ;  /* 0x000000ff0400720c */ /* 0x000fce0003f25070 */
[----:B0-----:R-:W0:Y:S02]  /*0260*/  MUFU.RCP R5, R5 ;  /* 0x0000000500057308 */ /* 0x001e240000001000 */
[----:B0-----:R-:W-:Y:S02]  /*0270*/  VIADD R6, R5, 0xffffffe ;  /* 0x0ffffffe05067836 */ /* 0x001fe40000000000 */
[----:B------:R-:W-:-:S04]  /*0280*/  IMAD.MOV.U32 R5, RZ, RZ, RZ ;  /* 0x000000ffff057224 */ /* 0x000fc800078e00ff */
[----:B------:R0:W1:Y:S02]  /*0290*/  F2I.FTZ.U32.TRUNC.NTZ R7, R6 ;  /* 0x0000000600077305 */ /* 0x000064000021f000 */
[----:B0-----:R-:W-:Y:S02]  /*02a0*/  IMAD.MOV.U32 R6, RZ, RZ, RZ ;  /* 0x000000ffff067224 */ /* 0x001fe400078e00ff */
[----:B-1----:R-:W-:-:S04]  /*02b0*/  IMAD.MOV R9, RZ, RZ, -R7 ;  /* 0x000000ffff097224 */ /* 0x002fc800078e0a07 */
[----:B------:R-:W-:-:S04]  /*02c0*/  IMAD R9, R9, R4, RZ ;  /* 0x0000000409097224 */ /* 0x000fc800078e02ff */
        /* <DEDUP_REMOVED lines=11> */
.L_x_52:
[----:B------:R-:W-:-:S07]  /*0380*/  MOV R8, 0x3a0 ;  /* 0x000003a000087802 */ /* 0x000fce0000000f00 */
[----:B------:R-:W-:Y:S05]  /*0390*/  CALL.REL.NOINC `($__internal_6_$__cuda_sm20_rem_u64) ;  /* 0x00000000004c7944 */ /* 0x000fea0003c00000 */
.L_x_53:
[----:B------:R-:W0:Y:S01]  /*03a0*/  I2F.U64 R5, R4 ;  /* 0x0000000400057312 */ /* 0x000e220000301000 */
[----:B------:R-:W1:Y:S08]  /*03b0*/  LDC.64 R8, c[0x0][0x398] ;  /* 0x0000e600ff087b82 */ /* 0x000e700000000a00 */
[----:B------:R-:W2:Y:S01]  /*03c0*/  LDC.64 R6, c[0x0][0x3a0] ;  /* 0x0000e800ff067b82 */ /* 0x000ea20000000a00 */
[----:B0-----:R-:W-:-:S04]  /*03d0*/  FADD R0, R0, R5 ;  /* 0x0000000500007221 */ /* 0x001fc80000000000 */
[----:B------:R-:W1:Y:S02]  /*03e0*/  F2I.TRUNC.NTZ R3, R0 ;  /* 0x0000000000037305 */ /* 0x000e64000020f100 */
[----:B-1----:R0:W-:Y:S04]  /*03f0*/  STG.E desc[UR4][R8.64], R3 ;  /* 0x0000000308007986 */ /* 0x0021e8000c101904 */
[----:B--2---:R-:W2:Y:S01]  /*0400*/  LDG.E.64 R6, desc[UR4][R6.64] ;  /* 0x0000000406067981 */ /* 0x004ea2000c1e1b00 */
[----:B------:R-:W-:Y:S02]  /*0410*/  SHF.R.S32.HI R10, RZ, 0x1f, R3 ;  /* 0x0000001fff0a7819 */ /* 0x000fe40000011403 */
[----:B--2---:R-:W-:-:S04]  /*0420*/  ISETP.GE.U32.AND P0, PT, R6, R3, PT ;  /* 0x000000030600720c */ /* 0x004fc80003f06070 */
[----:B------:R-:W-:-:S13]  /*0430*/  ISETP.GE.U32.AND.EX P0, PT, R7, R10, PT, P0 ;  /* 0x0000000a0700720c */ /* 0x000fda0003f06100 */
[----:B0-----:R-:W-:Y:S05]  /*0440*/  @!P0 EXIT ;  /* 0x000000000000894d */ /* 0x001fea0003800000 */
[----:B------:R-:W0:Y:S01]  /*0450*/  LDCU.64 UR6, c[0x0][0x380] ;  /* 0x00007000ff0677ac */ /* 0x000e220008000a00 */
[----:B------:R-:W1:Y:S01]  /*0460*/  LDC.64 R6, c[0x0][0x380] ;  /* 0x0000e000ff067b82 */ /* 0x000e620000000a00 */
[----:B0-----:R-:W-:-:S04]  /*0470*/  LEA R4, P0, R3, UR6, 0x2 ;  /* 0x0000000603047c11 */ /* 0x001fc8000f8010ff */
[----:B------:R-:W-:-:S06]  /*0480*/  LEA.HI.X R5, R3, UR7, R10, 0x2, P0 ;  /* 0x0000000703057c11 */ /* 0x000fcc00080f140a */
[----:B------:R-:W2:Y:S01]  /*0490*/  LDG.E R5, desc[UR4][R4.64] ;  /* 0x0000000404057981 */ /* 0x000ea2000c1e1900 */
[----:B-1----:R-:W-:-:S05]  /*04a0*/  IMAD.WIDE.U32 R2, R2, 0x4, R6 ;  /* 0x0000000402027825 */ /* 0x002fca00078e0006 */
[----:B--2---:R-:W-:Y:S01]  /*04b0*/  STG.E desc[UR4][R2.64], R5 ;  /* 0x0000000502007986 */ /* 0x004fe2000c101904 */
[----:B------:R-:W-:Y:S05]  /*04c0*/  EXIT ;  /* 0x000000000000794d */ /* 0x000fea0003800000 */
        .weak           $__internal_6_$__cuda_sm20_rem_u64
        .type           $__internal_6_$__cuda_sm20_rem_u64,@function
        .size           $__internal_6_$__cuda_sm20_rem_u64,($__internal_7_$__cuda_sm3x_div_rn_noftz_f32_slowpath - $__internal_6_$__cuda_sm20_rem_u64)
$__internal_6_$__cuda_sm20_rem_u64:
[----:B------:R-:W0:Y:S08]  /*04d0*/  I2F.U64.RP R7, R4 ;  /* 0x0000000400077312 */ /* 0x000e300000309000 */
[----:B0-----:R-:W0:Y:S02]  /*04e0*/  MUFU.RCP R7, R7 ;  /* 0x0000000700077308 */ /* 0x001e240000001000 */
[----:B0-----:R-:W-:-:S06]  /*04f0*/  VIADD R10, R7, 0x1ffffffe ;  /* 0x1ffffffe070a7836 */ /* 0x001fcc0000000000 */
[----:B------:R-:W0:Y:S02]  /*0500*/  F2I.U64.TRUNC R10, R10 ;  /* 0x0000000a000a7311 */ /* 0x000e24000020d800 */
[----:B0-----:R-:W-:-:S04]  /*0510*/  IMAD.WIDE.U32 R12, R10, R4, RZ ;  /* 0x000000040a0c7225 */ /* 0x001fc800078e00ff */
[C---:B------:R-:W-:Y:S01]  /*0520*/  IMAD R9, R10.reuse, R5, R13 ;  /* 0x000000050a097224 */ /* 0x040fe200078e020d */
[----:B------:R-:W-:Y:S01]  /*0530*/  IADD3 R15, P0, PT, RZ, -R12, RZ ;  /* 0x8000000cff0f7210 */ /* 0x000fe20007f1e0ff */
[----:B------:R-:W-:Y:S02]  /*0540*/  IMAD.MOV.U32 R13, RZ, RZ, R10 ;  /* 0x000000ffff0d7224 */ /* 0x000fe400078e000a */
        /* <DEDUP_REMOVED lines=9> */
[----:B------:R-:W-:-:S03]  /*05e0*/  IMAD.WIDE.U32 R10, R13, R4, RZ ;  /* 0x000000040d0a7225 */ /* 0x000fc600078e00ff */
[----:B------:R-:W-:Y:S01]  /*05f0*/  IADD3.X R7, PT, PT, RZ, RZ, R7, P2, P1 ;  /* 0x000000ffff077210 */ /* 0x000fe200017e2407 */
        /* <DEDUP_REMOVED lines=14> */
[----:B------:R-:W-:-:S04]  /*06e0*/  IMAD.WIDE.U32 R10, R9, R6, R10 ;  /* 0x00000006090a7225 */ /* 0x000fc800078e000a */
[C---:B------:R-:W-:Y:S02]  /*06f0*/  IMAD R12, R7.reuse, R6, RZ ;  /* 0x00000006070c7224 */ /* 0x040fe400078e02ff */
[----:B------:R-:W-:-:S04]  /*0700*/  IMAD.HI.U32 R9, P0, R7, R3, R10 ;  /* 0x0000000307097227 */ /* 0x000fc8000780000a */
[----:B------:R-:W-:Y:S01]  /*0710*/  IMAD.HI.U32 R7, R7, R6, RZ ;  /* 0x0000000607077227 */ /* 0x000fe200078e00ff */
[----:B------:R-:W-:-:S03]  /*0720*/  IADD3 R9, P1, PT, R12, R9, RZ ;  /* 0x000000090c097210 */ /* 0x000fc60007f3e0ff */
[----:B------:R-:W-:Y:S02]  /*0730*/  IMAD.X R7, RZ, RZ, R7, P0 ;  /* 0x000000ffff077224 */ /* 0x000fe400000e0607 */
[----:B------:R-:W-:-:S04]  /*0740*/  IMAD.WIDE.U32 R10, R9, R4, RZ ;  /* 0x00000004090a7225 */ /* 0x000fc800078e00ff */
[----:B------:R-:W-:Y:S01]  /*0750*/  IMAD.X R7, RZ, RZ, R7, P1 ;  /* 0x000000ffff077224 */ /* 0x000fe200008e0607 */
[----:B------:R-:W-:Y:S01]  /*0760*/  IADD3 R3, P1, PT, -R10, R3, RZ ;  /* 0x000000030a037210 */ /* 0x000fe20007f3e1ff */
[----:B------:R-:W-:-:S03]  /*0770*/  IMAD R9, R9, R5, R11 ;  /* 0x0000000509097224 */ /* 0x000fc600078e020b */
[-C--:B------:R-:W-:Y:S01]  /*0780*/  ISETP.GE.U32.AND P0, PT, R3, R4.reuse, PT ;  /* 0x000000040300720c */ /* 0x080fe20003f06070 */
[----:B------:R-:W-:Y:S02]  /*0790*/  IMAD R7, R7, R4, R9 ;  /* 0x0000000407077224 */ /* 0x000fe400078e0209 */
[----:B------:R-:W-:Y:S02]  /*07a0*/  IMAD.MOV.U32 R9, RZ, RZ, 0x0 ;  /* 0x00000000ff097424 */ /* 0x000fe400078e00ff */
[----:B------:R-:W-:Y:S01]  /*07b0*/  IMAD.X R6, R6, 0x1, ~R7, P1 ;  /* 0x0000000106067824 */ /* 0x000fe200008e0e07 */
[----:B------:R-:W-:-:S04]  /*07c0*/  IADD3 R7, P1, PT, -R4, R3, RZ ;  /* 0x0000000304077210 */ /* 0x000fc80007f3e1ff */
[C---:B------:R-:W-:Y:S01]  /*07d0*/  ISETP.GE.U32.AND.EX P0, PT, R6.reuse, R5, PT, P0 ;  /* 0x000000050600720c */ /* 0x040fe20003f06100 */
[----:B------:R-:W-:Y:S01]  /*07e0*/  IMAD.X R10, R6, 0x1, ~R5, P1 ;  /* 0x00000001060a7824 */ /* 0x000fe200008e0e05 */
[----:B------:R-:W-:Y:S02]  /*07f0*/  ISETP.NE.U32.AND P1, PT, R4, RZ, PT ;  /* 0x000000ff0400720c */ /* 0x000fe40003f25070 */
[----:B------:R-:W-:Y:S02]  /*0800*/  SEL R7, R7, R3, P0 ;  /* 0x0000000307077207 */ /* 0x000fe40000000000 */
[----:B------:R-:W-:Y:S02]  /*0810*/  SEL R10, R10, R6, P0 ;  /* 0x000000060a0a7207 */ /* 0x000fe40000000000 */
[----:B------:R-:W-:Y:S02]  /*0820*/  IADD3 R3, P2, PT, -R4, R7, RZ ;  /* 0x0000000704037210 */ /* 0x000fe40007f5e1ff */
[----:B------:R-:W-:-:S02]  /*0830*/  ISETP.GE.U32.AND P0, PT, R7, R4, PT ;  /* 0x000000040700720c */ /* 0x000fc40003f06070 */
[----:B------:R-:W-:Y:S01]  /*0840*/  ISETP.NE.AND.EX P1, PT, R5, RZ, PT, P1 ;  /* 0x000000ff0500720c */ /* 0x000fe20003f25310 */
[C---:B------:R-:W-:Y:S01]  /*0850*/  IMAD.X R6, R10.reuse, 0x1, ~R5, P2 ;  /* 0x000000010a067824 */ /* 0x040fe200010e0e05 */
[----:B------:R-:W-:-:S04]  /*0860*/  ISETP.GE.U32.AND.EX P0, PT, R10, R5, PT, P0 ;  /* 0x000000050a00720c */ /* 0x000fc80003f06100 */
[----:B------:R-:W-:Y:S02]  /*0870*/  SEL R4, R3, R7, P0 ;  /* 0x0000000703047207 */ /* 0x000fe40000000000 */
[----:B------:R-:W-:Y:S02]  /*0880*/  SEL R5, R6, R10, P0 ;  /* 0x0000000a06057207 */ /* 0x000fe40000000000 */
[----:B------:R-:W-:Y:S02]  /*0890*/  SEL R4, R4, 0xffffffff, P1 ;  /* 0xffffffff04047807 */ /* 0x000fe40000800000 */
[----:B------:R-:W-:Y:S01]  /*08a0*/  SEL R5, R5, 0xffffffff, P1 ;  /* 0xffffffff05057807 */ /* 0x000fe20000800000 */
[----:B------:R-:W-:Y:S06]  /*08b0*/  RET.REL.NODEC R8 `(_Z9shfl_syncPiPmPjS_S0_) ;  /* 0xfffffff408d07950 */ /* 0x000fec0003c3ffff */
        .weak           $__internal_7_$__cuda_sm3x_div_rn_noftz_f32_slowpath
        .type           $__internal_7_$__cuda_sm3x_div_rn_noftz_f32_slowpath,@function
        .size           $__internal_7_$__cuda_sm3x_div_rn_noftz_f32_slowpath,(.L_x_73 - $__internal_7_$__cuda_sm3x_div_rn_noftz_f32_slowpath)
$__internal_7_$__cuda_sm3x_div_rn_noftz_f32_slowpath:
[--C-:B------:R-:W-:Y:S01]  /*08c0*/  SHF.R.U32.HI R8, RZ, 0x17, R7.reuse ;  /* 0x00000017ff087819 */ /* 0x100fe20000011607 */
[----:B------:R-:W-:Y:S01]  /*08d0*/  BSSY.RECONVERGENT B1, `(.L_x_54) ;  /* 0x0000065000017945 */ /* 0x000fe20003800200 */
[----:B------:R-:W-:Y:S01]  /*08e0*/  SHF.R.U32.HI R3, RZ, 0x17, R0 ;  /* 0x00000017ff037819 */ /* 0x000fe20000011600 */
[----:B------:R-:W-:Y:S01]  /*08f0*/  IMAD.MOV.U32 R12, RZ, RZ, R7 ;  /* 0x000000ffff0c7224 */ /* 0x000fe200078e0007 */
[----:B------:R-:W-:Y:S02]  /*0900*/  LOP3.LUT R10, R8, 0xff, RZ, 0xc0, !PT ;  /* 0x000000ff080a7812 */ /* 0x000fe400078ec0ff */
[----:B------:R-:W-:Y:S02]  /*0910*/  LOP3.LUT R9, R3, 0xff, RZ, 0xc0, !PT ;  /* 0x000000ff03097812 */ /* 0x000fe400078ec0ff */
[----:B------:R-:W-:Y:S01]  /*0920*/  MOV R11, R0 ;  /* 0x00000000000b7202 */ /* 0x000fe20000000f00 */
[----:B------:R-:W-:Y:S02]  /*0930*/  VIADD R14, R10, 0xffffffff ;  /* 0xffffffff0a0e7836 */ /* 0x000fe40000000000 */
[----:B------:R-:W-:-:S03]  /*0940*/  VIADD R13, R9, 0xffffffff ;  /* 0xffffffff090d7836 */ /* 0x000fc60000000000 */
[----:B------:R-:W-:-:S04]  /*0950*/  ISETP.GT.U32.AND P0, PT, R14, 0xfd, PT ;  /* 0x000000fd0e00780c */ /* 0x000fc80003f04070 */
[----:B------:R-:W-:-:S13]  /*0960*/  ISETP.GT.U32.OR P0, PT, R13, 0xfd, P0 ;  /* 0x000000fd0d00780c */ /* 0x000fda0000704470 */
[----:B------:R-:W-:Y:S01]  /*0970*/  @!P0 IMAD.MOV.U32 R8, RZ, RZ, RZ ;  /* 0x000000ffff088224 */ /* 0x000fe200078e00ff */
[----:B------:R-:W-:Y:S06]  /*0980*/  @!P0 BRA `(.L_x_55) ;  /* 0x0000000000608947 */ /* 0x000fec0003800000 */
[----:B------:R-:W-:Y:S01]  /*0990*/  FSETP.GTU.FTZ.AND P1, PT, |R7|, +INF , PT ;  /* 0x7f8000000700780b */ /* 0x000fe20003f3c200 */
[----:B------:R-:W-:Y:S01]  /*09a0*/  IMAD.MOV.U32 R3, RZ, RZ, R7 ;  /* 0x000000ffff037224 */ /* 0x000fe200078e0007 */
        /* <DEDUP_REMOVED lines=22> */
.L_x_55:
        /* <DEDUP_REMOVED lines=17> */
[----:B------:R-:W-:-:S04]  /*0c20*/  LOP3.LUT R3, R3, 0xff, RZ, 0xc0, !PT ;  /* 0x000000ff03037812 */ /* 0x000fc800078ec0ff */
[----:B------:R-:W-:-:S05]  /*0c30*/  IADD3 R13, PT, PT, R3, R9, RZ ;  /* 0x00000009030d7210 */ /* 0x000fca0007ffe0ff */
        /* <DEDUP_REMOVED lines=32> */
.L_x_62:
[----:B------:R-:W-:-:S04]  /*0e40*/  LOP3.LUT R0, R0, 0x80000000, RZ, 0xc0, !PT ;  /* 0x8000000000007812 */ /* 0x000fc800078ec0ff */
[----:B------:R-:W-:Y:S01]  /*0e50*/  LOP3.LUT R0, R0, 0x7f800000, RZ, 0xfc, !PT ;  /* 0x7f80000000007812 */ /* 0x000fe200078efcff */
[----:B------:R-:W-:Y:S06]  /*0e60*/  BRA `(.L_x_63) ;  /* 0x0000000000047947 */ /* 0x000fec0003800000 */
.L_x_61:
[----:B------:R-:W-:-:S07]  /*0e70*/  IMAD R0, R9, 0x800000, R0 ;  /* 0x0080000009007824 */ /* 0x000fce00078e0200 */
.L_x_63:
[----:B------:R-:W-:Y:S05]  /*0e80*/  BSYNC.RECONVERGENT B2 ;  /* 0x0000000000027941 */ /* 0x000fea0003800200 */
.L_x_60:
[----:B------:R-:W-:Y:S05]  /*0e90*/  BRA `(.L_x_64) ;  /* 0x0000000000207947 */ /* 0x000fea0003800000 */
.L_x_59:
[----:B------:R-:W-:-:S04]  /*0ea0*/  LOP3.LUT R0, R12, 0x80000000, R11, 0x48, !PT ;  /* 0x800000000c007812 */ /* 0x000fc800078e480b */
[----:B------:R-:W-:Y:S01]  /*0eb0*/  LOP3.LUT R0, R0, 0x7f800000, RZ, 0xfc, !PT ;  /* 0x7f80000000007812 */ /* 0x000fe200078efcff */
[----:B------:R-:W-:Y:S06]  /*0ec0*/  BRA `(.L_x_64) ;  /* 0x0000000000147947 */ /* 0x000fec0003800000 */
.L_x_58:
[----:B------:R-:W-:Y:S01]  /*0ed0*/  LOP3.LUT R0, R12, 0x80000000, R11, 0x48, !PT ;  /* 0x800000000c007812 */ /* 0x000fe200078e480b */
[----:B------:R-:W-:Y:S06]  /*0ee0*/  BRA `(.L_x_64) ;  /* 0x00000000000c7947 */ /* 0x000fec0003800000 */
.L_x_57:
[----:B------:R-:W0:Y:S01]  /*0ef0*/  MUFU.RSQ R0, -QNAN ;  /* 0xffc0000000007908 */ /* 0x000e220000001400 */
[----:B------:R-:W-:Y:S05]  /*0f00*/  BRA `(.L_x_64) ;  /* 0x0000000000047947 */ /* 0x000fea0003800000 */
.L_x_56:
[----:B------:R-:W-:-:S07]  /*0f10*/  FADD.FTZ R0, R0, R3 ;  /* 0x0000000300007221 */ /* 0x000fce0000010000 */
.L_x_64:
[----:B------:R-:W-:Y:S05]  /*0f20*/  BSYNC.RECONVERGENT B1 ;  /* 0x0000000000017941 */ /* 0x000fea0003800200 */
.L_x_54:
[----:B------:R-:W-:Y:S02]  /*0f30*/  IMAD.MOV.U32 R8, RZ, RZ, R6 ;  /* 0x000000ffff087224 */ /* 0x000fe400078e0006 */
[----:B------:R-:W-:-:S04]  /*0f40*/  IMAD.MOV.U32 R9, RZ, RZ, 0x0 ;  /* 0x00000000ff097424 */ /* 0x000fc800078e00ff */
[----:B0-----:R-:W-:Y:S05]  /*0f50*/  RET.REL.NODEC R8 `(_Z9shfl_syncPiPmPjS_S0_) ;  /* 0xfffffff008287950 */ /* 0x001fea0003c3ffff */
.L_x_65:
        /* <DEDUP_REMOVED lines=10> */
.L_x_73:


//--------------------- .nv.shared.reserved.0     --------------------------
	.section	.nv.shared.reserved.0,"aw",@nobits
	.weak		__nv_reservedSMEM_offset_0_alias
	.size		__nv_reservedSMEM_offset_0_alias, 0, 64
	.other		__nv_reservedSMEM_offset_0_alias,@"STO_CUDA_RESERVED_SHARED STV_DEFAULT"
__nv_reservedSMEM_offset_0_alias:
	.zero		0
	.zero		64


//--------------------- .nv.constant0._Z13shfl_xor_syncPiPmPjS_S0_ --------------------------
	.section	.nv.constant0._Z13shfl_xor_syncPiPmPjS_S0_,"a",@progbits
	.sectionflags	@""
	.align	4
.nv.constant0._Z13shfl_xor_syncPiPmPjS_S0_:
	.zero		936


//--------------------- .nv.constant0._Z14shfl_down_syncPiPmPjS1_S0_ --------------------------
	.section	.nv.constant0._Z14shfl_down_syncPiPmPjS1_S0_,"a",@progbits
	.sectionflags	@""
	.align	4
.nv.constant0._Z14shfl_down_syncPiPmPjS1_S0_:
	.zero		936


//--------------------- .nv.constant0._Z12shfl_up_syncPiPmPjS1_S0_ --------------------------
	.section	.nv.constant0._Z12shfl_up_syncPiPmPjS1_S0_,"a",@progbits
	.sectionflags	@""
	.align	4
.nv.constant0._Z12shfl_up_syncPiPmPjS1_S0_:
	.zero		936


//--------------------- .nv.constant0._Z9shfl_syncPiPmPjS_S0_ --------------------------
	.section	.nv.constant0._Z9shfl_syncPiPmPjS_S0_,"a",@progbits
	.sectionflags	@""
	.align	4
.nv.constant0._Z9shfl_syncPiPmPjS_S0_:
	.zero		936


//--------------------- SYMBOLS --------------------------

	.type		.nv.reservedSmem.offset0,@object
	.size		.nv.reservedSmem.offset0,0x4
